//
// Generated by NVIDIA NVVM Compiler
//
// Compiler Build ID: CL-36424714
// Cuda compilation tools, release 13.0, V13.0.88
// Based on NVVM 20.0.0
//

.version 9.0
.target sm_100
.address_size 64

	// .globl	_Z14clusterCheckeriPiS_PtPfS1_PhPb
.extern .func  (.param .b32 func_retval0) vprintf
(
	.param .b64 vprintf_param_0,
	.param .b64 vprintf_param_1
)
;
.global .align 1 .b8 $str[18] = {110, 111, 105, 115, 101, 32, 105, 32, 110, 58, 32, 37, 100, 32, 37, 102, 10};

.visible .entry _Z14clusterCheckeriPiS_PtPfS1_PhPb(
	.param .u32 _Z14clusterCheckeriPiS_PtPfS1_PhPb_param_0,
	.param .u64 .ptr .align 1 _Z14clusterCheckeriPiS_PtPfS1_PhPb_param_1,
	.param .u64 .ptr .align 1 _Z14clusterCheckeriPiS_PtPfS1_PhPb_param_2,
	.param .u64 .ptr .align 1 _Z14clusterCheckeriPiS_PtPfS1_PhPb_param_3,
	.param .u64 .ptr .align 1 _Z14clusterCheckeriPiS_PtPfS1_PhPb_param_4,
	.param .u64 .ptr .align 1 _Z14clusterCheckeriPiS_PtPfS1_PhPb_param_5,
	.param .u64 .ptr .align 1 _Z14clusterCheckeriPiS_PtPfS1_PhPb_param_6,
	.param .u64 .ptr .align 1 _Z14clusterCheckeriPiS_PtPfS1_PhPb_param_7
)
{
	.reg .pred 	%p<35>;
	.reg .b16 	%rs<51>;
	.reg .b32 	%r<150>;
	.reg .b32 	%f<36>;
	.reg .b64 	%rd<52>;
	.reg .b64 	%fd<4>;

	ld.param.u32 	%r45, [_Z14clusterCheckeriPiS_PtPfS1_PhPb_param_0];
	ld.param.u64 	%rd14, [_Z14clusterCheckeriPiS_PtPfS1_PhPb_param_1];
	ld.param.u64 	%rd15, [_Z14clusterCheckeriPiS_PtPfS1_PhPb_param_2];
	ld.param.u64 	%rd18, [_Z14clusterCheckeriPiS_PtPfS1_PhPb_param_3];
	ld.param.u64 	%rd16, [_Z14clusterCheckeriPiS_PtPfS1_PhPb_param_4];
	ld.param.u64 	%rd19, [_Z14clusterCheckeriPiS_PtPfS1_PhPb_param_5];
	ld.param.u64 	%rd20, [_Z14clusterCheckeriPiS_PtPfS1_PhPb_param_6];
	ld.param.u64 	%rd17, [_Z14clusterCheckeriPiS_PtPfS1_PhPb_param_7];
	cvta.to.global.u64 	%rd1, %rd20;
	cvta.to.global.u64 	%rd2, %rd19;
	cvta.to.global.u64 	%rd3, %rd18;
	mov.u32 	%r46, %tid.x;
	mov.u32 	%r47, %ctaid.x;
	mov.u32 	%r48, %ntid.x;
	mad.lo.s32 	%r1, %r47, %r48, %r46;
	setp.ge.u32 	%p1, %r1, %r45;
	@%p1 bra 	$L__BB0_41;
	cvta.to.global.u64 	%rd21, %rd14;
	cvta.to.global.u64 	%rd22, %rd15;
	cvta.to.global.u64 	%rd23, %rd16;
	cvta.to.global.u64 	%rd24, %rd17;
	cvt.u64.u32 	%rd25, %r1;
	mul.wide.u32 	%rd26, %r1, 4;
	add.s64 	%rd4, %rd21, %rd26;
	add.s64 	%rd5, %rd22, %rd26;
	add.s64 	%rd6, %rd23, %rd26;
	add.s64 	%rd7, %rd24, %rd25;
	add.s64 	%rd8, %rd3, 16;
$L__BB0_2:
	ld.global.u32 	%r2, [%rd4];
	ld.global.u32 	%r3, [%rd5];
	sub.s32 	%r4, %r3, %r2;
	setp.lt.s32 	%p2, %r4, 0;
	mov.f32 	%f35, 0f00000000;
	@%p2 bra 	$L__BB0_17;
	add.s32 	%r5, %r4, 1;
	and.b32  	%r6, %r5, 15;
	setp.lt.u32 	%p3, %r4, 15;
	mov.b32 	%r142, 0;
	mov.u32 	%r147, %r142;
	@%p3 bra 	$L__BB0_6;
	and.b32  	%r142, %r5, -16;
	neg.s32 	%r136, %r142;
	mov.b32 	%r147, 0;
	mov.u32 	%r135, %r2;
$L__BB0_5:
	.pragma "nounroll";
	mul.wide.s32 	%rd27, %r135, 2;
	add.s64 	%rd28, %rd8, %rd27;
	ld.global.u16 	%r53, [%rd28+-16];
	add.s32 	%r54, %r147, %r53;
	ld.global.u16 	%r55, [%rd28+-14];
	add.s32 	%r56, %r54, %r55;
	ld.global.u16 	%r57, [%rd28+-12];
	add.s32 	%r58, %r56, %r57;
	ld.global.u16 	%r59, [%rd28+-10];
	add.s32 	%r60, %r58, %r59;
	ld.global.u16 	%r61, [%rd28+-8];
	add.s32 	%r62, %r60, %r61;
	ld.global.u16 	%r63, [%rd28+-6];
	add.s32 	%r64, %r62, %r63;
	ld.global.u16 	%r65, [%rd28+-4];
	add.s32 	%r66, %r64, %r65;
	ld.global.u16 	%r67, [%rd28+-2];
	add.s32 	%r68, %r66, %r67;
	ld.global.u16 	%r69, [%rd28];
	add.s32 	%r70, %r68, %r69;
	ld.global.u16 	%r71, [%rd28+2];
	add.s32 	%r72, %r70, %r71;
	ld.global.u16 	%r73, [%rd28+4];
	add.s32 	%r74, %r72, %r73;
	ld.global.u16 	%r75, [%rd28+6];
	add.s32 	%r76, %r74, %r75;
	ld.global.u16 	%r77, [%rd28+8];
	add.s32 	%r78, %r76, %r77;
	ld.global.u16 	%r79, [%rd28+10];
	add.s32 	%r80, %r78, %r79;
	ld.global.u16 	%r81, [%rd28+12];
	add.s32 	%r82, %r80, %r81;
	ld.global.u16 	%r83, [%rd28+14];
	add.s32 	%r147, %r82, %r83;
	add.s32 	%r136, %r136, 16;
	add.s32 	%r135, %r135, 16;
	setp.ne.s32 	%p4, %r136, 0;
	@%p4 bra 	$L__BB0_5;
$L__BB0_6:
	setp.eq.s32 	%p5, %r6, 0;
	@%p5 bra 	$L__BB0_16;
	and.b32  	%r18, %r5, 7;
	setp.lt.u32 	%p6, %r6, 8;
	@%p6 bra 	$L__BB0_9;
	add.s32 	%r85, %r142, %r2;
	mul.wide.s32 	%rd29, %r85, 2;
	add.s64 	%rd30, %rd3, %rd29;
	ld.global.u16 	%r86, [%rd30];
	add.s32 	%r87, %r147, %r86;
	ld.global.u16 	%r88, [%rd30+2];
	add.s32 	%r89, %r87, %r88;
	ld.global.u16 	%r90, [%rd30+4];
	add.s32 	%r91, %r89, %r90;
	ld.global.u16 	%r92, [%rd30+6];
	add.s32 	%r93, %r91, %r92;
	ld.global.u16 	%r94, [%rd30+8];
	add.s32 	%r95, %r93, %r94;
	ld.global.u16 	%r96, [%rd30+10];
	add.s32 	%r97, %r95, %r96;
	ld.global.u16 	%r98, [%rd30+12];
	add.s32 	%r99, %r97, %r98;
	ld.global.u16 	%r100, [%rd30+14];
	add.s32 	%r147, %r99, %r100;
	add.s32 	%r142, %r142, 8;
$L__BB0_9:
	setp.eq.s32 	%p7, %r18, 0;
	@%p7 bra 	$L__BB0_16;
	and.b32  	%r24, %r5, 3;
	setp.lt.u32 	%p8, %r18, 4;
	@%p8 bra 	$L__BB0_12;
	add.s32 	%r102, %r142, %r2;
	mul.wide.s32 	%rd31, %r102, 2;
	add.s64 	%rd32, %rd3, %rd31;
	ld.global.u16 	%r103, [%rd32];
	add.s32 	%r104, %r147, %r103;
	ld.global.u16 	%r105, [%rd32+2];
	add.s32 	%r106, %r104, %r105;
	ld.global.u16 	%r107, [%rd32+4];
	add.s32 	%r108, %r106, %r107;
	ld.global.u16 	%r109, [%rd32+6];
	add.s32 	%r147, %r108, %r109;
	add.s32 	%r142, %r142, 4;
$L__BB0_12:
	setp.eq.s32 	%p9, %r24, 0;
	@%p9 bra 	$L__BB0_16;
	add.s32 	%r110, %r142, %r2;
	mul.wide.s32 	%rd33, %r110, 2;
	add.s64 	%rd9, %rd3, %rd33;
	ld.global.u16 	%r111, [%rd9];
	add.s32 	%r147, %r147, %r111;
	setp.eq.s32 	%p10, %r24, 1;
	@%p10 bra 	$L__BB0_16;
	ld.global.u16 	%r112, [%rd9+2];
	add.s32 	%r147, %r147, %r112;
	setp.eq.s32 	%p11, %r24, 2;
	@%p11 bra 	$L__BB0_16;
	ld.global.u16 	%r113, [%rd9+4];
	add.s32 	%r147, %r147, %r113;
$L__BB0_16:
	cvt.rn.f32.u32 	%f35, %r147;
$L__BB0_17:
	ld.global.f32 	%f6, [%rd6];
	cvt.f64.f32 	%fd1, %f6;
	mul.f64 	%fd2, %fd1, 0d4039000000000000;
	mul.f32 	%f7, %f35, %f35;
	cvt.f64.f32 	%fd3, %f7;
	setp.gtu.f64 	%p12, %fd2, %fd3;
	div.rn.f32 	%f8, %f35, 0f3D408312;
	setp.leu.f32 	%p13, %f8, 0f44CA8000;
	or.pred  	%p14, %p13, %p12;
	@%p14 bra 	$L__BB0_2;
	setp.lt.s32 	%p15, %r4, 0;
	@%p15 bra 	$L__BB0_40;
	add.s32 	%r34, %r4, 1;
	and.b32  	%r35, %r34, 3;
	setp.lt.u32 	%p16, %r4, 3;
	mov.b32 	%r149, 0;
	@%p16 bra 	$L__BB0_30;
	and.b32  	%r149, %r34, -4;
	mov.b32 	%r148, 0;
$L__BB0_21:
	add.s32 	%r117, %r148, %r2;
	mul.wide.s32 	%rd34, %r117, 2;
	add.s64 	%rd10, %rd3, %rd34;
	ld.global.u16 	%rs44, [%rd10];
	mul.wide.s32 	%rd35, %r117, 4;
	add.s64 	%rd11, %rd2, %rd35;
	and.b16  	%rs22, %rs44, 254;
	setp.eq.s16 	%p17, %rs22, 254;
	@%p17 bra 	$L__BB0_23;
	ld.global.f32 	%f9, [%rd11];
	and.b16  	%rs23, %rs44, 255;
	cvt.rn.f32.u16 	%f10, %rs23;
	div.rn.f32 	%f11, %f10, %f9;
	add.f32 	%f12, %f11, 0f3F000000;
	cvt.rzi.s32.f32 	%r118, %f12;
	setp.gt.s32 	%p18, %r118, 1022;
	min.s32 	%r119, %r118, 254;
	cvt.u16.u32 	%rs24, %r119;
	selp.b16 	%rs44, -1, %rs24, %p18;
$L__BB0_23:
	mad.lo.s32 	%r38, %r148, %r45, %r1;
	cvt.u64.u32 	%rd36, %r38;
	add.s64 	%rd37, %rd1, %rd36;
	st.global.u8 	[%rd37], %rs44;
	ld.global.u16 	%rs45, [%rd10+2];
	and.b16  	%rs25, %rs45, 254;
	setp.eq.s16 	%p19, %rs25, 254;
	@%p19 bra 	$L__BB0_25;
	ld.global.f32 	%f13, [%rd11+4];
	and.b16  	%rs26, %rs45, 255;
	cvt.rn.f32.u16 	%f14, %rs26;
	div.rn.f32 	%f15, %f14, %f13;
	add.f32 	%f16, %f15, 0f3F000000;
	cvt.rzi.s32.f32 	%r120, %f16;
	setp.gt.s32 	%p20, %r120, 1022;
	min.s32 	%r121, %r120, 254;
	cvt.u16.u32 	%rs27, %r121;
	selp.b16 	%rs45, -1, %rs27, %p20;
$L__BB0_25:
	add.s32 	%r39, %r38, %r45;
	cvt.u64.u32 	%rd38, %r39;
	add.s64 	%rd39, %rd1, %rd38;
	st.global.u8 	[%rd39], %rs45;
	ld.global.u16 	%rs46, [%rd10+4];
	and.b16  	%rs28, %rs46, 254;
	setp.eq.s16 	%p21, %rs28, 254;
	@%p21 bra 	$L__BB0_27;
	ld.global.f32 	%f17, [%rd11+8];
	and.b16  	%rs29, %rs46, 255;
	cvt.rn.f32.u16 	%f18, %rs29;
	div.rn.f32 	%f19, %f18, %f17;
	add.f32 	%f20, %f19, 0f3F000000;
	cvt.rzi.s32.f32 	%r122, %f20;
	setp.gt.s32 	%p22, %r122, 1022;
	min.s32 	%r123, %r122, 254;
	cvt.u16.u32 	%rs30, %r123;
	selp.b16 	%rs46, -1, %rs30, %p22;
$L__BB0_27:
	add.s32 	%r40, %r39, %r45;
	cvt.u64.u32 	%rd40, %r40;
	add.s64 	%rd41, %rd1, %rd40;
	st.global.u8 	[%rd41], %rs46;
	ld.global.u16 	%rs47, [%rd10+6];
	ld.global.f32 	%f3, [%rd11+12];
	and.b16  	%rs31, %rs47, 254;
	setp.eq.s16 	%p23, %rs31, 254;
	@%p23 bra 	$L__BB0_29;
	and.b16  	%rs32, %rs47, 255;
	cvt.rn.f32.u16 	%f21, %rs32;
	div.rn.f32 	%f22, %f21, %f3;
	add.f32 	%f23, %f22, 0f3F000000;
	cvt.rzi.s32.f32 	%r124, %f23;
	setp.gt.s32 	%p24, %r124, 1022;
	min.s32 	%r125, %r124, 254;
	cvt.u16.u32 	%rs33, %r125;
	selp.b16 	%rs47, -1, %rs33, %p24;
$L__BB0_29:
	add.s32 	%r126, %r40, %r45;
	cvt.u64.u32 	%rd42, %r126;
	add.s64 	%rd43, %rd1, %rd42;
	st.global.u8 	[%rd43], %rs47;
	add.s32 	%r148, %r148, 4;
	setp.ne.s32 	%p25, %r148, %r149;
	@%p25 bra 	$L__BB0_21;
$L__BB0_30:
	setp.eq.s32 	%p26, %r35, 0;
	@%p26 bra 	$L__BB0_40;
	add.s32 	%r127, %r149, %r2;
	mul.wide.s32 	%rd44, %r127, 2;
	add.s64 	%rd12, %rd3, %rd44;
	ld.global.u16 	%rs48, [%rd12];
	mul.wide.s32 	%rd45, %r127, 4;
	add.s64 	%rd13, %rd2, %rd45;
	and.b16  	%rs34, %rs48, 254;
	setp.eq.s16 	%p27, %rs34, 254;
	@%p27 bra 	$L__BB0_33;
	ld.global.f32 	%f24, [%rd13];
	and.b16  	%rs35, %rs48, 255;
	cvt.rn.f32.u16 	%f25, %rs35;
	div.rn.f32 	%f26, %f25, %f24;
	add.f32 	%f27, %f26, 0f3F000000;
	cvt.rzi.s32.f32 	%r128, %f27;
	setp.gt.s32 	%p28, %r128, 1022;
	min.s32 	%r129, %r128, 254;
	cvt.u16.u32 	%rs36, %r129;
	selp.b16 	%rs48, -1, %rs36, %p28;
$L__BB0_33:
	mad.lo.s32 	%r43, %r149, %r45, %r1;
	cvt.u64.u32 	%rd46, %r43;
	add.s64 	%rd47, %rd1, %rd46;
	st.global.u8 	[%rd47], %rs48;
	setp.eq.s32 	%p29, %r35, 1;
	@%p29 bra 	$L__BB0_40;
	ld.global.u16 	%rs49, [%rd12+2];
	and.b16  	%rs37, %rs49, 254;
	setp.eq.s16 	%p30, %rs37, 254;
	@%p30 bra 	$L__BB0_36;
	ld.global.f32 	%f28, [%rd13+4];
	and.b16  	%rs38, %rs49, 255;
	cvt.rn.f32.u16 	%f29, %rs38;
	div.rn.f32 	%f30, %f29, %f28;
	add.f32 	%f31, %f30, 0f3F000000;
	cvt.rzi.s32.f32 	%r130, %f31;
	setp.gt.s32 	%p31, %r130, 1022;
	min.s32 	%r131, %r130, 254;
	cvt.u16.u32 	%rs39, %r131;
	selp.b16 	%rs49, -1, %rs39, %p31;
$L__BB0_36:
	add.s32 	%r44, %r43, %r45;
	cvt.u64.u32 	%rd48, %r44;
	add.s64 	%rd49, %rd1, %rd48;
	st.global.u8 	[%rd49], %rs49;
	setp.eq.s32 	%p32, %r35, 2;
	@%p32 bra 	$L__BB0_40;
	ld.global.u16 	%rs50, [%rd12+4];
	ld.global.f32 	%f4, [%rd13+8];
	and.b16  	%rs40, %rs50, 254;
	setp.eq.s16 	%p33, %rs40, 254;
	@%p33 bra 	$L__BB0_39;
	and.b16  	%rs41, %rs50, 255;
	cvt.rn.f32.u16 	%f32, %rs41;
	div.rn.f32 	%f33, %f32, %f4;
	add.f32 	%f34, %f33, 0f3F000000;
	cvt.rzi.s32.f32 	%r132, %f34;
	setp.gt.s32 	%p34, %r132, 1022;
	min.s32 	%r133, %r132, 254;
	cvt.u16.u32 	%rs42, %r133;
	selp.b16 	%rs50, -1, %rs42, %p34;
$L__BB0_39:
	add.s32 	%r134, %r44, %r45;
	cvt.u64.u32 	%rd50, %r134;
	add.s64 	%rd51, %rd1, %rd50;
	st.global.u8 	[%rd51], %rs50;
$L__BB0_40:
	mov.b16 	%rs43, 1;
	st.global.u8 	[%rd7], %rs43;
	bra.uni 	$L__BB0_2;
$L__BB0_41:
	ret;

}
	// .globl	_Z13findBoundriesiiPiPfPtS_S_S1_S0_
.visible .entry _Z13findBoundriesiiPiPfPtS_S_S1_S0_(
	.param .u32 _Z13findBoundriesiiPiPfPtS_S_S1_S0__param_0,
	.param .u32 _Z13findBoundriesiiPiPfPtS_S_S1_S0__param_1,
	.param .u64 .ptr .align 1 _Z13findBoundriesiiPiPfPtS_S_S1_S0__param_2,
	.param .u64 .ptr .align 1 _Z13findBoundriesiiPiPfPtS_S_S1_S0__param_3,
	.param .u64 .ptr .align 1 _Z13findBoundriesiiPiPfPtS_S_S1_S0__param_4,
	.param .u64 .ptr .align 1 _Z13findBoundriesiiPiPfPtS_S_S1_S0__param_5,
	.param .u64 .ptr .align 1 _Z13findBoundriesiiPiPfPtS_S_S1_S0__param_6,
	.param .u64 .ptr .align 1 _Z13findBoundriesiiPiPfPtS_S_S1_S0__param_7,
	.param .u64 .ptr .align 1 _Z13findBoundriesiiPiPfPtS_S_S1_S0__param_8
)
{
	.local .align 16 .b8 	__local_depot1[16];
	.reg .b64 	%SP;
	.reg .b64 	%SPL;
	.reg .pred 	%p<14>;
	.reg .b16 	%rs<5>;
	.reg .b32 	%r<41>;
	.reg .b32 	%f<11>;
	.reg .b64 	%rd<44>;
	.reg .b64 	%fd<6>;

	mov.u64 	%SPL, __local_depot1;
	cvta.local.u64 	%SP, %SPL;
	ld.param.u32 	%r14, [_Z13findBoundriesiiPiPfPtS_S_S1_S0__param_0];
	ld.param.u32 	%r15, [_Z13findBoundriesiiPiPfPtS_S_S1_S0__param_1];
	ld.param.u64 	%rd9, [_Z13findBoundriesiiPiPfPtS_S_S1_S0__param_2];
	ld.param.u64 	%rd13, [_Z13findBoundriesiiPiPfPtS_S_S1_S0__param_4];
	ld.param.u64 	%rd11, [_Z13findBoundriesiiPiPfPtS_S_S1_S0__param_5];
	ld.param.u64 	%rd14, [_Z13findBoundriesiiPiPfPtS_S_S1_S0__param_7];
	ld.param.u64 	%rd15, [_Z13findBoundriesiiPiPfPtS_S_S1_S0__param_8];
	cvta.to.global.u64 	%rd1, %rd14;
	cvta.to.global.u64 	%rd2, %rd13;
	cvta.to.global.u64 	%rd3, %rd15;
	mov.u32 	%r16, %tid.x;
	mov.u32 	%r17, %ctaid.x;
	mov.u32 	%r1, %ntid.x;
	mad.lo.s32 	%r38, %r17, %r1, %r16;
	setp.ge.u32 	%p1, %r38, %r15;
	@%p1 bra 	$L__BB1_13;
	mov.u32 	%r18, %nctaid.x;
	mul.lo.s32 	%r3, %r1, %r18;
	cvta.to.global.u64 	%rd4, %rd9;
	cvta.to.global.u64 	%rd5, %rd11;
	add.u64 	%rd22, %SP, 0;
$L__BB1_2:
	ld.param.u64 	%rd43, [_Z13findBoundriesiiPiPfPtS_S_S1_S0__param_6];
	ld.param.u64 	%rd42, [_Z13findBoundriesiiPiPfPtS_S_S1_S0__param_3];
	cvta.to.global.u64 	%rd16, %rd42;
	mul.wide.u32 	%rd17, %r38, 4;
	add.s64 	%rd6, %rd16, %rd17;
	mov.b32 	%r19, 0;
	st.global.u32 	[%rd6], %r19;
	add.s64 	%rd18, %rd4, %rd17;
	ld.global.u32 	%r5, [%rd18];
	add.s64 	%rd7, %rd5, %rd17;
	st.global.u32 	[%rd7], %r5;
	cvta.to.global.u64 	%rd19, %rd43;
	add.s64 	%rd8, %rd19, %rd17;
	st.global.u32 	[%rd8], %r5;
	mul.wide.s32 	%rd20, %r5, 4;
	add.s64 	%rd21, %rd3, %rd20;
	ld.global.f32 	%f3, [%rd21];
	mul.f32 	%f4, %f3, %f3;
	ld.global.f32 	%f5, [%rd6];
	add.f32 	%f6, %f5, %f4;
	st.global.f32 	[%rd6], %f6;
	cvt.f64.f32 	%fd1, %f4;
	cvta.to.local.u64 	%rd23, %rd22;
	st.local.u32 	[%rd23], %r38;
	st.local.f64 	[%rd23+8], %fd1;
	mov.u64 	%rd24, $str;
	cvta.global.u64 	%rd25, %rd24;
	{ // callseq 0, 0
	.param .b64 param0;
	st.param.b64 	[param0], %rd25;
	.param .b64 param1;
	st.param.b64 	[param1], %rd22;
	.param .b32 retval0;
	call.uni (retval0), 
	vprintf, 
	(
	param0, 
	param1
	);
	ld.param.b32 	%r20, [retval0];
	} // callseq 0
	setp.lt.s32 	%p2, %r5, 1;
	@%p2 bra 	$L__BB1_7;
	mov.u32 	%r39, %r5;
$L__BB1_4:
	ld.global.u32 	%r7, [%rd7];
	mul.wide.s32 	%rd26, %r7, 2;
	add.s64 	%rd27, %rd2, %rd26;
	ld.global.u16 	%rs1, [%rd27];
	mul.wide.s32 	%rd28, %r39, 2;
	add.s64 	%rd29, %rd2, %rd28;
	ld.global.u16 	%rs2, [%rd29+-2];
	setp.ge.u16 	%p3, %rs2, %rs1;
	cvt.u32.u16 	%r22, %rs1;
	cvt.u32.u16 	%r23, %rs2;
	sub.s32 	%r24, %r23, %r22;
	setp.lt.s32 	%p4, %r24, -1;
	or.pred  	%p5, %p3, %p4;
	@%p5 bra 	$L__BB1_7;
	add.s32 	%r8, %r39, -1;
	mul.wide.s32 	%rd38, %r39, 4;
	add.s64 	%rd39, %rd3, %rd38;
	ld.global.f32 	%f1, [%rd39+-4];
	mul.wide.s32 	%rd40, %r39, 2;
	add.s64 	%rd41, %rd1, %rd40;
	ld.global.u8 	%r34, [%rd41+-2];
	cvt.f64.f32 	%fd4, %f1;
	add.f64 	%fd5, %fd4, %fd4;
	cvt.rzi.u32.f64 	%r35, %fd5;
	and.b32  	%r36, %r35, 255;
	setp.gt.u32 	%p13, %r36, %r34;
	mov.u32 	%r39, %r8;
	@%p13 bra 	$L__BB1_4;
	add.s32 	%r37, %r7, -1;
	st.global.u32 	[%rd7], %r37;
	ld.global.f32 	%f9, [%rd6];
	fma.rn.f32 	%f10, %f1, %f1, %f9;
	st.global.f32 	[%rd6], %f10;
	bra.uni 	$L__BB1_4;
$L__BB1_7:
	add.s32 	%r40, %r5, 1;
	setp.ge.s32 	%p6, %r40, %r14;
	@%p6 bra 	$L__BB1_12;
$L__BB1_8:
	mul.wide.s32 	%rd30, %r40, 2;
	add.s64 	%rd31, %rd2, %rd30;
	ld.global.u16 	%rs3, [%rd31];
	ld.global.u32 	%r11, [%rd8];
	mul.wide.s32 	%rd32, %r11, 2;
	add.s64 	%rd33, %rd2, %rd32;
	ld.global.u16 	%rs4, [%rd33];
	setp.ge.u16 	%p7, %rs4, %rs3;
	cvt.u32.u16 	%r26, %rs3;
	cvt.u32.u16 	%r27, %rs4;
	sub.s32 	%r28, %r27, %r26;
	setp.lt.s32 	%p8, %r28, -1;
	or.pred  	%p9, %p7, %p8;
	@%p9 bra 	$L__BB1_12;
	mul.wide.s32 	%rd34, %r40, 4;
	add.s64 	%rd35, %rd3, %rd34;
	ld.global.f32 	%f2, [%rd35];
	add.s64 	%rd37, %rd1, %rd30;
	ld.global.u8 	%r30, [%rd37];
	cvt.f64.f32 	%fd2, %f2;
	add.f64 	%fd3, %fd2, %fd2;
	cvt.rzi.u32.f64 	%r31, %fd3;
	and.b32  	%r32, %r31, 255;
	setp.gt.u32 	%p10, %r32, %r30;
	@%p10 bra 	$L__BB1_11;
	add.s32 	%r33, %r11, 1;
	st.global.u32 	[%rd8], %r33;
	ld.global.f32 	%f7, [%rd6];
	fma.rn.f32 	%f8, %f2, %f2, %f7;
	st.global.f32 	[%rd6], %f8;
$L__BB1_11:
	add.s32 	%r40, %r40, 1;
	setp.ne.s32 	%p11, %r40, %r14;
	@%p11 bra 	$L__BB1_8;
$L__BB1_12:
	add.s32 	%r38, %r38, %r3;
	setp.lt.u32 	%p12, %r38, %r15;
	@%p12 bra 	$L__BB1_2;
$L__BB1_13:
	ret;

}
	// .globl	_Z15getNCSeedStripsiPKfPKtS2_PiS3_
.visible .entry _Z15getNCSeedStripsiPKfPKtS2_PiS3_(
	.param .u32 _Z15getNCSeedStripsiPKfPKtS2_PiS3__param_0,
	.param .u64 .ptr .align 1 _Z15getNCSeedStripsiPKfPKtS2_PiS3__param_1,
	.param .u64 .ptr .align 1 _Z15getNCSeedStripsiPKfPKtS2_PiS3__param_2,
	.param .u64 .ptr .align 1 _Z15getNCSeedStripsiPKfPKtS2_PiS3__param_3,
	.param .u64 .ptr .align 1 _Z15getNCSeedStripsiPKfPKtS2_PiS3__param_4,
	.param .u64 .ptr .align 1 _Z15getNCSeedStripsiPKfPKtS2_PiS3__param_5
)
{
	.reg .pred 	%p<8>;
	.reg .b32 	%r<26>;
	.reg .b32 	%f<3>;
	.reg .b64 	%rd<24>;
	.reg .b64 	%fd<5>;

	ld.param.u32 	%r7, [_Z15getNCSeedStripsiPKfPKtS2_PiS3__param_0];
	ld.param.u64 	%rd11, [_Z15getNCSeedStripsiPKfPKtS2_PiS3__param_1];
	ld.param.u64 	%rd9, [_Z15getNCSeedStripsiPKfPKtS2_PiS3__param_2];
	ld.param.u64 	%rd10, [_Z15getNCSeedStripsiPKfPKtS2_PiS3__param_3];
	ld.param.u64 	%rd12, [_Z15getNCSeedStripsiPKfPKtS2_PiS3__param_4];
	ld.param.u64 	%rd13, [_Z15getNCSeedStripsiPKfPKtS2_PiS3__param_5];
	cvta.to.global.u64 	%rd1, %rd13;
	cvta.to.global.u64 	%rd2, %rd12;
	cvta.to.global.u64 	%rd3, %rd11;
	mov.u32 	%r8, %tid.x;
	mov.u32 	%r9, %ctaid.x;
	mov.u32 	%r1, %ntid.x;
	mad.lo.s32 	%r25, %r9, %r1, %r8;
	setp.ge.u32 	%p1, %r25, %r7;
	@%p1 bra 	$L__BB2_9;
	cvta.to.global.u64 	%rd4, %rd10;
	mov.u32 	%r10, %nctaid.x;
	mul.lo.s32 	%r3, %r1, %r10;
	cvta.to.global.u64 	%rd5, %rd9;
$L__BB2_2:
	mul.wide.u32 	%rd14, %r25, 4;
	add.s64 	%rd15, %rd3, %rd14;
	ld.global.f32 	%f1, [%rd15];
	mul.wide.u32 	%rd16, %r25, 2;
	add.s64 	%rd6, %rd5, %rd16;
	ld.global.u8 	%r11, [%rd6];
	cvt.f64.f32 	%fd1, %f1;
	mul.f64 	%fd2, %fd1, 0d4008000000000000;
	cvt.rzi.u32.f64 	%r12, %fd2;
	and.b32  	%r13, %r12, 255;
	setp.le.u32 	%p2, %r13, %r11;
	selp.u32 	%r14, 1, 0, %p2;
	add.s64 	%rd7, %rd2, %rd14;
	st.global.u32 	[%rd7], %r14;
	setp.eq.s32 	%p3, %r25, 0;
	@%p3 bra 	$L__BB2_7;
	add.s64 	%rd8, %rd1, %rd14;
	mov.b32 	%r15, 0;
	st.global.u32 	[%rd8], %r15;
	ld.global.u32 	%r16, [%rd7];
	setp.ne.s32 	%p4, %r16, 1;
	@%p4 bra 	$L__BB2_8;
	add.s64 	%rd19, %rd4, %rd16;
	ld.global.u16 	%r17, [%rd19];
	add.s32 	%r5, %r25, -1;
	mul.wide.u32 	%rd20, %r5, 2;
	add.s64 	%rd21, %rd4, %rd20;
	ld.global.u16 	%r18, [%rd21];
	sub.s32 	%r19, %r17, %r18;
	setp.ne.s32 	%p5, %r19, 1;
	@%p5 bra 	$L__BB2_6;
	ld.global.u16 	%r20, [%rd6];
	mul.wide.u32 	%rd22, %r5, 4;
	add.s64 	%rd23, %rd3, %rd22;
	ld.global.f32 	%f2, [%rd23];
	cvt.f64.f32 	%fd3, %f2;
	mul.f64 	%fd4, %fd3, 0d4008000000000000;
	cvt.rzi.u32.f64 	%r21, %fd4;
	and.b32  	%r22, %r21, 255;
	setp.le.u32 	%p6, %r22, %r20;
	@%p6 bra 	$L__BB2_8;
$L__BB2_6:
	mov.b32 	%r23, 1;
	st.global.u32 	[%rd8], %r23;
	bra.uni 	$L__BB2_8;
$L__BB2_7:
	ld.global.u32 	%r24, [%rd2];
	st.global.u32 	[%rd1], %r24;
$L__BB2_8:
	add.s32 	%r25, %r25, %r3;
	setp.lt.u32 	%p7, %r25, %r7;
	@%p7 bra 	$L__BB2_2;
$L__BB2_9:
	ret;

}


// ===== COMPILED SASS (sm_100) =====

	.target	sm_100

	.elftype	@"ET_EXEC"


//--------------------- .note.nv.tkinfo           --------------------------
	.section	.note.nv.tkinfo,"",@"SHT_NOTE"
	.sectionflags	@"SHF_NOTE_NV_TKINFO"
	.tkinfo
        /*0018*/ 	.word	0x00000002
        /*0030*/ 	.string	""
        /*0030*/ 	.string	"ptxas"
        /*0030*/ 	.string	"Cuda compilation tools, release 13.0, V13.0.88"
        /*0030*/ 	.string	"Build cuda_13.0.r13.0/compiler.36424714_0"
        /*0030*/ 	.string	"-arch sm_100 -m 64 "



//--------------------- .note.nv.cuinfo           --------------------------
	.section	.note.nv.cuinfo,"",@"SHT_NOTE"
	.sectionflags	@"SHF_NOTE_NV_CUINFO"
        /*0018*/ 	.short	0x0002
        /*001a*/ 	.short	0x0064
        /*001c*/ 	.short	0x0082
	.zero		2


//--------------------- .nv.info                  --------------------------
	.section	.nv.info,"",@"SHT_CUDA_INFO"
	.align	4


	//----- nvinfo : EIATTR_REGCOUNT
	.align		4
        /*0000*/ 	.byte	0x04, 0x2f
        /*0002*/ 	.short	(.L_2 - .L_1)
	.align		4
.L_1:
        /*0004*/ 	.word	index@(_Z14clusterCheckeriPiS_PtPfS1_PhPb)
        /*0008*/ 	.word	0x00000020


	//----- nvinfo : EIATTR_FRAME_SIZE
	.align		4
.L_2:
        /*000c*/ 	.byte	0x04, 0x11
        /*000e*/ 	.short	(.L_4 - .L_3)
	.align		4
.L_3:
        /*0010*/ 	.word	index@($__internal_0_$__cuda_sm3x_div_rn_noftz_f32_slowpath)
        /*0014*/ 	.word	0x00000000


	//----- nvinfo : EIATTR_FRAME_SIZE
	.align		4
.L_4:
        /*0018*/ 	.byte	0x04, 0x11
        /*001a*/ 	.short	(.L_6 - .L_5)
	.align		4
.L_5:
        /*001c*/ 	.word	index@(_Z14clusterCheckeriPiS_PtPfS1_PhPb)
        /*0020*/ 	.word	0x00000000


	//----- nvinfo : EIATTR_REGCOUNT
	.align		4
.L_6:
        /*0024*/ 	.byte	0x04, 0x2f
        /*0026*/ 	.short	(.L_8 - .L_7)
	.align		4
.L_7:
        /*0028*/ 	.word	index@(_Z13findBoundriesiiPiPfPtS_S_S1_S0_)
        /*002c*/ 	.word	0x00000020


	//----- nvinfo : EIATTR_FRAME_SIZE
	.align		4
.L_8:
        /*0030*/ 	.byte	0x04, 0x11
        /*0032*/ 	.short	(.L_10 - .L_9)
	.align		4
.L_9:
        /*0034*/ 	.word	index@(_Z13findBoundriesiiPiPfPtS_S_S1_S0_)
        /*0038*/ 	.word	0x00000010


	//----- nvinfo : EIATTR_REGCOUNT
	.align		4
.L_10:
        /*003c*/ 	.byte	0x04, 0x2f
        /*003e*/ 	.short	(.L_12 - .L_11)
	.align		4
.L_11:
        /*0040*/ 	.word	index@(_Z15getNCSeedStripsiPKfPKtS2_PiS3_)
        /*0044*/ 	.word	0x0000001a


	//----- nvinfo : EIATTR_FRAME_SIZE
	.align		4
.L_12:
        /*0048*/ 	.byte	0x04, 0x11
        /*004a*/ 	.short	(.L_14 - .L_13)
	.align		4
.L_13:
        /*004c*/ 	.word	index@(_Z15getNCSeedStripsiPKfPKtS2_PiS3_)
        /*0050*/ 	.word	0x00000000


	//----- nvinfo : EIATTR_MIN_STACK_SIZE
	.align		4
.L_14:
        /*0054*/ 	.byte	0x04, 0x12
        /*0056*/ 	.short	(.L_16 - .L_15)
	.align		4
.L_15:
        /*0058*/ 	.word	index@(_Z15getNCSeedStripsiPKfPKtS2_PiS3_)
        /*005c*/ 	.word	0x00000000


	//----- nvinfo : EIATTR_MIN_STACK_SIZE
	.align		4
.L_16:
        /*0060*/ 	.byte	0x04, 0x12
        /*0062*/ 	.short	(.L_18 - .L_17)
	.align		4
.L_17:
        /*0064*/ 	.word	index@(_Z13findBoundriesiiPiPfPtS_S_S1_S0_)
        /*0068*/ 	.word	0x00000010


	//----- nvinfo : EIATTR_MIN_STACK_SIZE
	.align		4
.L_18:
        /*006c*/ 	.byte	0x04, 0x12
        /*006e*/ 	.short	(.L_20 - .L_19)
	.align		4
.L_19:
        /*0070*/ 	.word	index@(_Z14clusterCheckeriPiS_PtPfS1_PhPb)
        /*0074*/ 	.word	0x00000000
.L_20:


//--------------------- .nv.compat                --------------------------
	.section	.nv.compat,"",@"SHT_CUDA_COMPAT_INFO"
	.align	4
        /*0000*/ 	.byte	0x02, 0x09, 0x00, 0x00, 0x02, 0x02, 0x01, 0x00, 0x02, 0x05, 0x05, 0x00, 0x03, 0x07, 0x01, 0x01
        /*0010*/ 	.byte	0x02, 0x03, 0x00, 0x00, 0x02, 0x06, 0x01, 0x00, 0x04, 0x0b, 0x08, 0x00, 0x01, 0x00, 0x00, 0x00
        /*0020*/ 	.byte	0x00, 0x00, 0x00, 0x00


//--------------------- .nv.info._Z15getNCSeedStripsiPKfPKtS2_PiS3_ --------------------------
	.section	.nv.info._Z15getNCSeedStripsiPKfPKtS2_PiS3_,"",@"SHT_CUDA_INFO"
	.sectionflags	@""
	.align	4


	//----- nvinfo : EIATTR_CUDA_API_VERSION
	.align		4
        /*0000*/ 	.byte	0x04, 0x37
        /*0002*/ 	.short	(.L_22 - .L_21)
.L_21:
        /*0004*/ 	.word	0x00000082


	//----- nvinfo : EIATTR_KPARAM_INFO
	.align		4
.L_22:
        /*0008*/ 	.byte	0x04, 0x17
        /*000a*/ 	.short	(.L_24 - .L_23)
.L_23:
        /*000c*/ 	.word	0x00000000
        /*0010*/ 	.short	0x0005
        /*0012*/ 	.short	0x0028
        /*0014*/ 	.byte	0x00, 0xf5, 0x21, 0x00


	//----- nvinfo : EIATTR_KPARAM_INFO
	.align		4
.L_24:
        /*0018*/ 	.byte	0x04, 0x17
        /*001a*/ 	.short	(.L_26 - .L_25)
.L_25:
        /*001c*/ 	.word	0x00000000
        /*0020*/ 	.short	0x0004
        /*0022*/ 	.short	0x0020
        /*0024*/ 	.byte	0x00, 0xf5, 0x21, 0x00


	//----- nvinfo : EIATTR_KPARAM_INFO
	.align		4
.L_26:
        /*0028*/ 	.byte	0x04, 0x17
        /*002a*/ 	.short	(.L_28 - .L_27)
.L_27:
        /*002c*/ 	.word	0x00000000
        /*0030*/ 	.short	0x0003
        /*0032*/ 	.short	0x0018
        /*0034*/ 	.byte	0x00, 0xf5, 0x21, 0x00


	//----- nvinfo : EIATTR_KPARAM_INFO
	.align		4
.L_28:
        /*0038*/ 	.byte	0x04, 0x17
        /*003a*/ 	.short	(.L_30 - .L_29)
.L_29:
        /*003c*/ 	.word	0x00000000
        /*0040*/ 	.short	0x0002
        /*0042*/ 	.short	0x0010
        /*0044*/ 	.byte	0x00, 0xf5, 0x21, 0x00


	//----- nvinfo : EIATTR_KPARAM_INFO
	.align		4
.L_30:
        /*0048*/ 	.byte	0x04, 0x17
        /*004a*/ 	.short	(.L_32 - .L_31)
.L_31:
        /*004c*/ 	.word	0x00000000
        /*0050*/ 	.short	0x0001
        /*0052*/ 	.short	0x0008
        /*0054*/ 	.byte	0x00, 0xf5, 0x21, 0x00


	//----- nvinfo : EIATTR_KPARAM_INFO
	.align		4
.L_32:
        /*0058*/ 	.byte	0x04, 0x17
        /*005a*/ 	.short	(.L_34 - .L_33)
.L_33:
        /*005c*/ 	.word	0x00000000
        /*0060*/ 	.short	0x0000
        /*0062*/ 	.short	0x0000
        /*0064*/ 	.byte	0x00, 0xf0, 0x11, 0x00


	//----- nvinfo : EIATTR_SPARSE_MMA_MASK
	.align		4
.L_34:
        /*0068*/ 	.byte	0x03, 0x50
        /*006a*/ 	.short	0x0000


	//----- nvinfo : EIATTR_MAXREG_COUNT
	.align		4
        /*006c*/ 	.byte	0x03, 0x1b
        /*006e*/ 	.short	0x00ff


	//----- nvinfo : EIATTR_MERCURY_ISA_VERSION
	.align		4
        /*0070*/ 	.byte	0x03, 0x5f
        /*0072*/ 	.short	0x0101


	//----- nvinfo : EIATTR_VRC_CTA_INIT_COUNT
	.align		4
        /*0074*/ 	.byte	0x02, 0x4a
	.zero		1
	.zero		1


	//----- nvinfo : EIATTR_EXIT_INSTR_OFFSETS
	.align		4
        /*0078*/ 	.byte	0x04, 0x1c
        /*007a*/ 	.short	(.L_36 - .L_35)


	//   ....[0]....
.L_35:
        /*007c*/ 	.word	0x00000070


	//   ....[1]....
        /*0080*/ 	.word	0x00000440


	//----- nvinfo : EIATTR_CRS_STACK_SIZE
	.align		4
.L_36:
        /*0084*/ 	.byte	0x04, 0x1e
        /*0086*/ 	.short	(.L_38 - .L_37)
.L_37:
        /*0088*/ 	.word	0x00000000


	//----- nvinfo : EIATTR_CBANK_PARAM_SIZE
	.align		4
.L_38:
        /*008c*/ 	.byte	0x03, 0x19
        /*008e*/ 	.short	0x0030


	//----- nvinfo : EIATTR_PARAM_CBANK
	.align		4
        /*0090*/ 	.byte	0x04, 0x0a
        /*0092*/ 	.short	(.L_40 - .L_39)
	.align		4
.L_39:
        /*0094*/ 	.word	index@(.nv.constant0._Z15getNCSeedStripsiPKfPKtS2_PiS3_)
        /*0098*/ 	.short	0x0380
        /*009a*/ 	.short	0x0030


	//----- nvinfo : EIATTR_SW_WAR
	.align		4
.L_40:
        /*009c*/ 	.byte	0x04, 0x36
        /*009e*/ 	.short	(.L_42 - .L_41)
.L_41:
        /*00a0*/ 	.word	0x00000008
.L_42:


//--------------------- .nv.info._Z13findBoundriesiiPiPfPtS_S_S1_S0_ --------------------------
	.section	.nv.info._Z13findBoundriesiiPiPfPtS_S_S1_S0_,"",@"SHT_CUDA_INFO"
	.sectionflags	@""
	.align	4


	//----- nvinfo : EIATTR_CUDA_API_VERSION
	.align		4
        /*0000*/ 	.byte	0x04, 0x37
        /*0002*/ 	.short	(.L_44 - .L_43)
.L_43:
        /*0004*/ 	.word	0x00000082


	//----- nvinfo : EIATTR_KPARAM_INFO
	.align		4
.L_44:
        /*0008*/ 	.byte	0x04, 0x17
        /*000a*/ 	.short	(.L_46 - .L_45)
.L_45:
        /*000c*/ 	.word	0x00000000
        /*0010*/ 	.short	0x0008
        /*0012*/ 	.short	0x0038
        /*0014*/ 	.byte	0x00, 0xf5, 0x21, 0x00


	//----- nvinfo : EIATTR_KPARAM_INFO
	.align		4
.L_46:
        /*0018*/ 	.byte	0x04, 0x17
        /*001a*/ 	.short	(.L_48 - .L_47)
.L_47:
        /*001c*/ 	.word	0x00000000
        /*0020*/ 	.short	0x0007
        /*0022*/ 	.short	0x0030
        /*0024*/ 	.byte	0x00, 0xf5, 0x21, 0x00


	//----- nvinfo : EIATTR_KPARAM_INFO
	.align		4
.L_48:
        /*0028*/ 	.byte	0x04, 0x17
        /*002a*/ 	.short	(.L_50 - .L_49)
.L_49:
        /*002c*/ 	.word	0x00000000
        /*0030*/ 	.short	0x0006
        /*0032*/ 	.short	0x0028
        /*0034*/ 	.byte	0x00, 0xf5, 0x21, 0x00


	//----- nvinfo : EIATTR_KPARAM_INFO
	.align		4
.L_50:
        /*0038*/ 	.byte	0x04, 0x17
        /*003a*/ 	.short	(.L_52 - .L_51)
.L_51:
        /*003c*/ 	.word	0x00000000
        /*0040*/ 	.short	0x0005
        /*0042*/ 	.short	0x0020
        /*0044*/ 	.byte	0x00, 0xf5, 0x21, 0x00


	//----- nvinfo : EIATTR_KPARAM_INFO
	.align		4
.L_52:
        /*0048*/ 	.byte	0x04, 0x17
        /*004a*/ 	.short	(.L_54 - .L_53)
.L_53:
        /*004c*/ 	.word	0x00000000
        /*0050*/ 	.short	0x0004
        /*0052*/ 	.short	0x0018
        /*0054*/ 	.byte	0x00, 0xf5, 0x21, 0x00


	//----- nvinfo : EIATTR_KPARAM_INFO
	.align		4
.L_54:
        /*0058*/ 	.byte	0x04, 0x17
        /*005a*/ 	.short	(.L_56 - .L_55)
.L_55:
        /*005c*/ 	.word	0x00000000
        /*0060*/ 	.short	0x0003
        /*0062*/ 	.short	0x0010
        /*0064*/ 	.byte	0x00, 0xf5, 0x21, 0x00


	//----- nvinfo : EIATTR_KPARAM_INFO
	.align		4
.L_56:
        /*0068*/ 	.byte	0x04, 0x17
        /*006a*/ 	.short	(.L_58 - .L_57)
.L_57:
        /*006c*/ 	.word	0x00000000
        /*0070*/ 	.short	0x0002
        /*0072*/ 	.short	0x0008
        /*0074*/ 	.byte	0x00, 0xf5, 0x21, 0x00


	//----- nvinfo : EIATTR_KPARAM_INFO
	.align		4
.L_58:
        /*0078*/ 	.byte	0x04, 0x17
        /*007a*/ 	.short	(.L_60 - .L_59)
.L_59:
        /*007c*/ 	.word	0x00000000
        /*0080*/ 	.short	0x0001
        /*0082*/ 	.short	0x0004
        /*0084*/ 	.byte	0x00, 0xf0, 0x11, 0x00


	//----- nvinfo : EIATTR_KPARAM_INFO
	.align		4
.L_60:
        /*0088*/ 	.byte	0x04, 0x17
        /*008a*/ 	.short	(.L_62 - .L_61)
.L_61:
        /*008c*/ 	.word	0x00000000
        /*0090*/ 	.short	0x0000
        /*0092*/ 	.short	0x0000
        /*0094*/ 	.byte	0x00, 0xf0, 0x11, 0x00


	//----- nvinfo : EIATTR_SPARSE_MMA_MASK
	.align		4
.L_62:
        /*0098*/ 	.byte	0x03, 0x50
        /*009a*/ 	.short	0x0000


	//----- nvinfo : EIATTR_MAXREG_COUNT
	.align		4
        /*009c*/ 	.byte	0x03, 0x1b
        /*009e*/ 	.short	0x00ff


	//----- nvinfo : EIATTR_EXTERNS
	.align		4
        /*00a0*/ 	.byte	0x04, 0x0f
        /*00a2*/ 	.short	(.L_64 - .L_63)


	//   ....[0]....
	.align		4
.L_63:
        /*00a4*/ 	.word	index@(vprintf)


	//----- nvinfo : EIATTR_MERCURY_ISA_VERSION
	.align		4
.L_64:
        /*00a8*/ 	.byte	0x03, 0x5f
        /*00aa*/ 	.short	0x0101


	//----- nvinfo : EIATTR_VRC_CTA_INIT_COUNT
	.align		4
        /*00ac*/ 	.byte	0x02, 0x4a
	.zero		1
	.zero		1


	//----- nvinfo : EIATTR_SYSCALL_OFFSETS
	.align		4
        /*00b0*/ 	.byte	0x04, 0x46
        /*00b2*/ 	.short	(.L_66 - .L_65)


	//   ....[0]....
.L_65:
        /*00b4*/ 	.word	0x00000340


	//----- nvinfo : EIATTR_EXIT_INSTR_OFFSETS
	.align		4
.L_66:
        /*00b8*/ 	.byte	0x04, 0x1c
        /*00ba*/ 	.short	(.L_68 - .L_67)


	//   ....[0]....
.L_67:
        /*00bc*/ 	.word	0x000000c0


	//   ....[1]....
        /*00c0*/ 	.word	0x00000880


	//----- nvinfo : EIATTR_CRS_STACK_SIZE
	.align		4
.L_68:
        /*00c4*/ 	.byte	0x04, 0x1e
        /*00c6*/ 	.short	(.L_70 - .L_69)
.L_69:
        /*00c8*/ 	.word	0x00000000


	//----- nvinfo : EIATTR_CBANK_PARAM_SIZE
	.align		4
.L_70:
        /*00cc*/ 	.byte	0x03, 0x19
        /*00ce*/ 	.short	0x0040


	//----- nvinfo : EIATTR_PARAM_CBANK
	.align		4
        /*00d0*/ 	.byte	0x04, 0x0a
        /*00d2*/ 	.short	(.L_72 - .L_71)
	.align		4
.L_71:
        /*00d4*/ 	.word	index@(.nv.constant0._Z13findBoundriesiiPiPfPtS_S_S1_S0_)
        /*00d8*/ 	.short	0x0380
        /*00da*/ 	.short	0x0040


	//----- nvinfo : EIATTR_SW_WAR
	.align		4
.L_72:
        /*00dc*/ 	.byte	0x04, 0x36
        /*00de*/ 	.short	(.L_74 - .L_73)
.L_73:
        /*00e0*/ 	.word	0x00000008
.L_74:


//--------------------- .nv.info._Z14clusterCheckeriPiS_PtPfS1_PhPb --------------------------
	.section	.nv.info._Z14clusterCheckeriPiS_PtPfS1_PhPb,"",@"SHT_CUDA_INFO"
	.sectionflags	@""
	.align	4


	//----- nvinfo : EIATTR_CUDA_API_VERSION
	.align		4
        /*0000*/ 	.byte	0x04, 0x37
        /*0002*/ 	.short	(.L_76 - .L_75)
.L_75:
        /*0004*/ 	.word	0x00000082


	//----- nvinfo : EIATTR_KPARAM_INFO
	.align		4
.L_76:
        /*0008*/ 	.byte	0x04, 0x17
        /*000a*/ 	.short	(.L_78 - .L_77)
.L_77:
        /*000c*/ 	.word	0x00000000
        /*0010*/ 	.short	0x0007
        /*0012*/ 	.short	0x0038
        /*0014*/ 	.byte	0x00, 0xf5, 0x21, 0x00


	//----- nvinfo : EIATTR_KPARAM_INFO
	.align		4
.L_78:
        /*0018*/ 	.byte	0x04, 0x17
        /*001a*/ 	.short	(.L_80 - .L_79)
.L_79:
        /*001c*/ 	.word	0x00000000
        /*0020*/ 	.short	0x0006
        /*0022*/ 	.short	0x0030
        /*0024*/ 	.byte	0x00, 0xf5, 0x21, 0x00


	//----- nvinfo : EIATTR_KPARAM_INFO
	.align		4
.L_80:
        /*0028*/ 	.byte	0x04, 0x17
        /*002a*/ 	.short	(.L_82 - .L_81)
.L_81:
        /*002c*/ 	.word	0x00000000
        /*0030*/ 	.short	0x0005
        /*0032*/ 	.short	0x0028
        /*0034*/ 	.byte	0x00, 0xf5, 0x21, 0x00


	//----- nvinfo : EIATTR_KPARAM_INFO
	.align		4
.L_82:
        /*0038*/ 	.byte	0x04, 0x17
        /*003a*/ 	.short	(.L_84 - .L_83)
.L_83:
        /*003c*/ 	.word	0x00000000
        /*0040*/ 	.short	0x0004
        /*0042*/ 	.short	0x0020
        /*0044*/ 	.byte	0x00, 0xf5, 0x21, 0x00


	//----- nvinfo : EIATTR_KPARAM_INFO
	.align		4
.L_84:
        /*0048*/ 	.byte	0x04, 0x17
        /*004a*/ 	.short	(.L_86 - .L_85)
.L_85:
        /*004c*/ 	.word	0x00000000
        /*0050*/ 	.short	0x0003
        /*0052*/ 	.short	0x0018
        /*0054*/ 	.byte	0x00, 0xf5, 0x21, 0x00


	//----- nvinfo : EIATTR_KPARAM_INFO
	.align		4
.L_86:
        /*0058*/ 	.byte	0x04, 0x17
        /*005a*/ 	.short	(.L_88 - .L_87)
.L_87:
        /*005c*/ 	.word	0x00000000
        /*0060*/ 	.short	0x0002
        /*0062*/ 	.short	0x0010
        /*0064*/ 	.byte	0x00, 0xf5, 0x21, 0x00


	//----- nvinfo : EIATTR_KPARAM_INFO
	.align		4
.L_88:
        /*0068*/ 	.byte	0x04, 0x17
        /*006a*/ 	.short	(.L_90 - .L_89)
.L_89:
        /*006c*/ 	.word	0x00000000
        /*0070*/ 	.short	0x0001
        /*0072*/ 	.short	0x0008
        /*0074*/ 	.byte	0x00, 0xf5, 0x21, 0x00


	//----- nvinfo : EIATTR_KPARAM_INFO
	.align		4
.L_90:
        /*0078*/ 	.byte	0x04, 0x17
        /*007a*/ 	.short	(.L_92 - .L_91)
.L_91:
        /*007c*/ 	.word	0x00000000
        /*0080*/ 	.short	0x0000
        /*0082*/ 	.short	0x0000
        /*0084*/ 	.byte	0x00, 0xf0, 0x11, 0x00


	//----- nvinfo : EIATTR_SPARSE_MMA_MASK
	.align		4
.L_92:
        /*0088*/ 	.byte	0x03, 0x50
        /*008a*/ 	.short	0x0000


	//----- nvinfo : EIATTR_MAXREG_COUNT
	.align		4
        /*008c*/ 	.byte	0x03, 0x1b
        /*008e*/ 	.short	0x00ff


	//----- nvinfo : EIATTR_MERCURY_ISA_VERSION
	.align		4
        /*0090*/ 	.byte	0x03, 0x5f
        /*0092*/ 	.short	0x0101


	//----- nvinfo : EIATTR_VRC_CTA_INIT_COUNT
	.align		4
        /*0094*/ 	.byte	0x02, 0x4a
	.zero		1
	.zero		1


	//----- nvinfo : EIATTR_EXIT_INSTR_OFFSETS
	.align		4
        /*0098*/ 	.byte	0x04, 0x1c
        /*009a*/ 	.short	(.L_94 - .L_93)


	//   ....[0]....
.L_93:
        /*009c*/ 	.word	0x00000070


	//----- nvinfo : EIATTR_CRS_STACK_SIZE
	.align		4
.L_94:
        /*00a0*/ 	.byte	0x04, 0x1e
        /*00a2*/ 	.short	(.L_96 - .L_95)
.L_95:
        /*00a4*/ 	.word	0x00000000


	//----- nvinfo : EIATTR_CBANK_PARAM_SIZE
	.align		4
.L_96:
        /*00a8*/ 	.byte	0x03, 0x19
        /*00aa*/ 	.short	0x0040


	//----- nvinfo : EIATTR_PARAM_CBANK
	.align		4
        /*00ac*/ 	.byte	0x04, 0x0a
        /*00ae*/ 	.short	(.L_98 - .L_97)
	.align		4
.L_97:
        /*00b0*/ 	.word	index@(.nv.constant0._Z14clusterCheckeriPiS_PtPfS1_PhPb)
        /*00b4*/ 	.short	0x0380
        /*00b6*/ 	.short	0x0040


	//----- nvinfo : EIATTR_SW_WAR
	.align		4
.L_98:
        /*00b8*/ 	.byte	0x04, 0x36
        /*00ba*/ 	.short	(.L_100 - .L_99)
.L_99:
        /*00bc*/ 	.word	0x00000008
.L_100:


//--------------------- .nv.callgraph             --------------------------
	.section	.nv.callgraph,"",@"SHT_CUDA_CALLGRAPH"
	.align	4
	.sectionentsize	8
	.align		4
        /*0000*/ 	.word	0x00000000
	.align		4
        /*0004*/ 	.word	0xffffffff
	.align		4
        /*0008*/ 	.word	index@(_Z13findBoundriesiiPiPfPtS_S_S1_S0_)
	.align		4
        /*000c*/ 	.word	index@(vprintf)
	.align		4
        /*0010*/ 	.word	0x00000000
	.align		4
        /*0014*/ 	.word	0xfffffffe
	.align		4
        /*0018*/ 	.word	0x00000000
	.align		4
        /*001c*/ 	.word	0xfffffffd
	.align		4
        /*0020*/ 	.word	0x00000000
	.align		4
        /*0024*/ 	.word	0xfffffffc


//--------------------- .nv.constant4             --------------------------
	.section	.nv.constant4,"a",@progbits
	.align	8
	.align		8
.nv.constant4:
        /*0000*/ 	.dword	$str
	.align		8
        /*0008*/ 	.dword	vprintf


//--------------------- .text._Z15getNCSeedStripsiPKfPKtS2_PiS3_ --------------------------
	.section	.text._Z15getNCSeedStripsiPKfPKtS2_PiS3_,"ax",@progbits
	.align	128
        .global         _Z15getNCSeedStripsiPKfPKtS2_PiS3_
        .type           _Z15getNCSeedStripsiPKfPKtS2_PiS3_,@function
        .size           _Z15getNCSeedStripsiPKfPKtS2_PiS3_,(.L_x_80 - _Z15getNCSeedStripsiPKfPKtS2_PiS3_)
        .other          _Z15getNCSeedStripsiPKfPKtS2_PiS3_,@"STO_CUDA_ENTRY STV_DEFAULT"
_Z15getNCSeedStripsiPKfPKtS2_PiS3_:
.text._Z15getNCSeedStripsiPKfPKtS2_PiS3_:
[----:B------:R-:W-:Y:S01]  /*0000*/  LDC R1, c[0x0][0x37c] ;  /* 0x0000df00ff017b82 */ /* 0x000fe20000000800 */
[----:B------:R-:W0:Y:S07]  /*0010*/  S2R R13, SR_TID.X ;  /* 0x00000000000d7919 */ /* 0x000e2e0000002100 */
[----:B------:R-:W0:Y:S01]  /*0020*/  S2UR UR4, SR_CTAID.X ;  /* 0x00000000000479c3 */ /* 0x000e220000002500 */
[----:B------:R-:W1:Y:S07]  /*0030*/  LDCU UR5, c[0x0][0x380] ;  /* 0x00007000ff0577ac */ /* 0x000e6e0008000800 */
[----:B------:R-:W0:Y:S02]  /*0040*/  LDC R0, c[0x0][0x360] ;  /* 0x0000d800ff007b82 */ /* 0x000e240000000800 */
[----:B0-----:R-:W-:-:S05]  /*0050*/  IMAD R13, R0, UR4, R13 ;  /* 0x00000004000d7c24 */ /* 0x001fca000f8e020d */
[----:B-1----:R-:W-:-:S13]  /*0060*/  ISETP.GE.U32.AND P0, PT, R13, UR5, PT ;  /* 0x000000050d007c0c */ /* 0x002fda000bf06070 */
[----:B------:R-:W-:Y:S05]  /*0070*/  @P0 EXIT ;  /* 0x000000000000094d */ /* 0x000fea0003800000 */
[----:B------:R-:W0:Y:S01]  /*0080*/  LDC.64 R2, c[0x0][0x388] ;  /* 0x0000e200ff027b82 */ /* 0x000e220000000a00 */
[----:B------:R-:W1:Y:S01]  /*0090*/  LDCU UR4, c[0x0][0x370] ;  /* 0x00006e00ff0477ac */ /* 0x000e620008000800 */
[----:B------:R-:W2:Y:S06]  /*00a0*/  LDCU.64 UR6, c[0x0][0x358] ;  /* 0x00006b00ff0677ac */ /* 0x000eac0008000a00 */
[----:B------:R-:W3:Y:S01]  /*00b0*/  LDC.64 R4, c[0x0][0x390] ;  /* 0x0000e400ff047b82 */ /* 0x000ee20000000a00 */
[----:B------:R-:W4:Y:S07]  /*00c0*/  LDCU UR5, c[0x0][0x380] ;  /* 0x00007000ff0577ac */ /* 0x000f2e0008000800 */
[----:B------:R-:W0:Y:S01]  /*00d0*/  LDC.64 R6, c[0x0][0x3a0] ;  /* 0x0000e800ff067b82 */ /* 0x000e220000000a00 */
[----:B-1----:R-:W-:-:S07]  /*00e0*/  IMAD R0, R0, UR4, RZ ;  /* 0x0000000400007c24 */ /* 0x002fce000f8e02ff */
[----:B------:R-:W1:Y:S08]  /*00f0*/  LDC.64 R8, c[0x0][0x3a8] ;  /* 0x0000ea00ff087b82 */ /* 0x000e700000000a00 */
[----:B--2-4-:R-:W0:Y:S02]  /*0100*/  LDC.64 R10, c[0x0][0x398] ;  /* 0x0000e600ff0a7b82 */ /* 0x014e240000000a00 */
.L_x_5:
[----:B0-2---:R-:W-:-:S06]  /*0110*/  IMAD.WIDE.U32 R16, R13, 0x4, R2 ;  /* 0x000000040d107825 */ /* 0x005fcc00078e0002 */
[----:B------:R-:W2:Y:S01]  /*0120*/  LDG.E R16, desc[UR6][R16.64] ;  /* 0x0000000610107981 */ /* 0x000ea2000c1e1900 */
[----:B---3--:R-:W-:-:S05]  /*0130*/  IMAD.WIDE.U32 R14, R13, 0x2, R4 ;  /* 0x000000020d0e7825 */ /* 0x008fca00078e0004 */
[----:B------:R-:W3:Y:S01]  /*0140*/  LDG.E.U8 R12, desc[UR6][R14.64] ;  /* 0x000000060e0c7981 */ /* 0x000ee2000c1e1100 */
[----:B------:R-:W-:Y:S01]  /*0150*/  BSSY.RECONVERGENT B0, `(.L_x_0) ;  /* 0x000002b000007945 */ /* 0x000fe20003800200 */
[----:B--2---:R-:W0:Y:S02]  /*0160*/  F2F.F64.F32 R18, R16 ;  /* 0x0000001000127310 */ /* 0x004e240000201800 */
[----:B0-----:R-:W-:-:S10]  /*0170*/  DMUL R18, R18, 3 ;  /* 0x4008000012127828 */ /* 0x001fd40000000000 */
[----:B------:R-:W0:Y:S02]  /*0180*/  F2I.U32.F64.TRUNC R18, R18 ;  /* 0x0000001200127311 */ /* 0x000e24000030d000 */
[----:B0-----:R-:W-:-:S04]  /*0190*/  LOP3.LUT R21, R18, 0xff, RZ, 0xc0, !PT ;  /* 0x000000ff12157812 */ /* 0x001fc800078ec0ff */
[----:B---3--:R-:W-:Y:S01]  /*01a0*/  ISETP.GT.U32.AND P0, PT, R21, R12, PT ;  /* 0x0000000c1500720c */ /* 0x008fe20003f04070 */
[----:B------:R-:W-:-:S03]  /*01b0*/  IMAD.WIDE.U32 R20, R13, 0x4, R6 ;  /* 0x000000040d147825 */ /* 0x000fc600078e0006 */
[----:B------:R-:W-:Y:S02]  /*01c0*/  SEL R23, RZ, 0x1, P0 ;  /* 0x00000001ff177807 */ /* 0x000fe40000000000 */
[----:B------:R-:W-:-:S03]  /*01d0*/  ISETP.NE.AND P0, PT, R13, RZ, PT ;  /* 0x000000ff0d00720c */ /* 0x000fc60003f05270 */
[----:B------:R0:W-:Y:S10]  /*01e0*/  STG.E desc[UR6][R20.64], R23 ;  /* 0x0000001714007986 */ /* 0x0001f4000c101906 */
[----:B------:R-:W-:Y:S05]  /*01f0*/  @!P0 BRA `(.L_x_1) ;  /* 0x0000000000708947 */ /* 0x000fea0003800000 */
[----:B-1----:R-:W-:-:S05]  /*0200*/  IMAD.WIDE.U32 R16, R13, 0x4, R8 ;  /* 0x000000040d107825 */ /* 0x002fca00078e0008 */
[----:B------:R1:W-:Y:S04]  /*0210*/  STG.E desc[UR6][R16.64], RZ ;  /* 0x000000ff10007986 */ /* 0x0003e8000c101906 */
[----:B0-----:R-:W2:Y:S02]  /*0220*/  LDG.E R20, desc[UR6][R20.64] ;  /* 0x0000000614147981 */ /* 0x001ea4000c1e1900 */
[----:B--2---:R-:W-:-:S13]  /*0230*/  ISETP.NE.AND P0, PT, R20, 0x1, PT ;  /* 0x000000011400780c */ /* 0x004fda0003f05270 */
[----:B-1----:R-:W-:Y:S05]  /*0240*/  @P0 BRA `(.L_x_2) ;  /* 0x00000000006c0947 */ /* 0x002fea0003800000 */
[C---:B------:R-:W-:Y:S02]  /*0250*/  VIADD R23, R13.reuse, 0xffffffff ;  /* 0xffffffff0d177836 */ /* 0x040fe40000000000 */
[----:B------:R-:W-:-:S04]  /*0260*/  IMAD.WIDE.U32 R18, R13, 0x2, R10 ;  /* 0x000000020d127825 */ /* 0x000fc800078e000a */
[----:B------:R-:W-:Y:S02]  /*0270*/  IMAD.WIDE.U32 R20, R23, 0x2, R10 ;  /* 0x0000000217147825 */ /* 0x000fe400078e000a */
[----:B------:R-:W2:Y:S04]  /*0280*/  LDG.E.U16 R18, desc[UR6][R18.64] ;  /* 0x0000000612127981 */ /* 0x000ea8000c1e1500 */
[----:B------:R-:W2:Y:S01]  /*0290*/  LDG.E.U16 R21, desc[UR6][R20.64] ;  /* 0x0000000614157981 */ /* 0x000ea2000c1e1500 */
[----:B------:R-:W-:Y:S01]  /*02a0*/  BSSY.RELIABLE B1, `(.L_x_3) ;  /* 0x000000e000017945 */ /* 0x000fe20003800100 */
[----:B--2---:R-:W-:-:S05]  /*02b0*/  IMAD.IADD R12, R18, 0x1, -R21 ;  /* 0x00000001120c7824 */ /* 0x004fca00078e0a15 */
[----:B------:R-:W-:-:S13]  /*02c0*/  ISETP.NE.AND P0, PT, R12, 0x1, PT ;  /* 0x000000010c00780c */ /* 0x000fda0003f05270 */
[----:B------:R-:W-:Y:S05]  /*02d0*/  @P0 BRA `(.L_x_4) ;  /* 0x0000000000280947 */ /* 0x000fea0003800000 */
[----:B------:R-:W-:Y:S01]  /*02e0*/  IMAD.WIDE.U32 R18, R23, 0x4, R2 ;  /* 0x0000000417127825 */ /* 0x000fe200078e0002 */
[----:B------:R-:W2:Y:S05]  /*02f0*/  LDG.E.U16 R14, desc[UR6][R14.64] ;  /* 0x000000060e0e7981 */ /* 0x000eaa000c1e1500 */
[----:B------:R-:W3:Y:S02]  /*0300*/  LDG.E R18, desc[UR6][R18.64] ;  /* 0x0000000612127981 */ /* 0x000ee4000c1e1900 */
[----:B---3--:R-:W0:Y:S02]  /*0310*/  F2F.F64.F32 R20, R18 ;  /* 0x0000001200147310 */ /* 0x008e240000201800 */
[----:B0-----:R-:W-:-:S10]  /*0320*/  DMUL R20, R20, 3 ;  /* 0x4008000014147828 */ /* 0x001fd40000000000 */
[----:B------:R-:W0:Y:S02]  /*0330*/  F2I.U32.F64.TRUNC R20, R20 ;  /* 0x0000001400147311 */ /* 0x000e24000030d000 */
[----:B0-----:R-:W-:-:S04]  /*0340*/  LOP3.LUT R23, R20, 0xff, RZ, 0xc0, !PT ;  /* 0x000000ff14177812 */ /* 0x001fc800078ec0ff */
[----:B--2---:R-:W-:-:S13]  /*0350*/  ISETP.GT.U32.AND P0, PT, R23, R14, PT ;  /* 0x0000000e1700720c */ /* 0x004fda0003f04070 */
[----:B------:R-:W-:Y:S05]  /*0360*/  @!P0 BREAK.RELIABLE B1 ;  /* 0x0000000000018942 */ /* 0x000fea0003800100 */
[----:B------:R-:W-:Y:S05]  /*0370*/  @!P0 BRA `(.L_x_2) ;  /* 0x0000000000208947 */ /* 0x000fea0003800000 */
.L_x_4:
[----:B------:R-:W-:Y:S05]  /*0380*/  BSYNC.RELIABLE B1 ;  /* 0x0000000000017941 */ /* 0x000fea0003800100 */
.L_x_3:
[----:B------:R-:W-:-:S05]  /*0390*/  MOV R15, 0x1 ;  /* 0x00000001000f7802 */ /* 0x000fca0000000f00 */
[----:B------:R0:W-:Y:S01]  /*03a0*/  STG.E desc[UR6][R16.64], R15 ;  /* 0x0000000f10007986 */ /* 0x0001e2000c101906 */
[----:B------:R-:W-:Y:S05]  /*03b0*/  BRA `(.L_x_2) ;  /* 0x0000000000107947 */ /* 0x000fea0003800000 */
.L_x_1:
[----:B------:R-:W2:Y:S02]  /*03c0*/  LDC.64 R14, c[0x0][0x3a0] ;  /* 0x0000e800ff0e7b82 */ /* 0x000ea40000000a00 */
[----:B--2---:R-:W2:Y:S06]  /*03d0*/  LDG.E R15, desc[UR6][R14.64] ;  /* 0x000000060e0f7981 */ /* 0x004eac000c1e1900 */
[----:B------:R-:W2:Y:S02]  /*03e0*/  LDC.64 R16, c[0x0][0x3a8] ;  /* 0x0000ea00ff107b82 */ /* 0x000ea40000000a00 */
[----:B--2---:R2:W-:Y:S02]  /*03f0*/  STG.E desc[UR6][R16.64], R15 ;  /* 0x0000000f10007986 */ /* 0x0045e4000c101906 */
.L_x_2:
[----:B------:R-:W-:Y:S05]  /*0400*/  BSYNC.RECONVERGENT B0 ;  /* 0x0000000000007941 */ /* 0x000fea0003800200 */
.L_x_0:
[----:B------:R-:W-:-:S04]  /*0410*/  IADD3 R13, PT, PT, R0, R13, RZ ;  /* 0x0000000d000d7210 */ /* 0x000fc80007ffe0ff */
[----:B------:R-:W-:-:S13]  /*0420*/  ISETP.GE.U32.AND P0, PT, R13, UR5, PT ;  /* 0x000000050d007c0c */ /* 0x000fda000bf06070 */
[----:B------:R-:W-:Y:S05]  /*0430*/  @!P0 BRA `(.L_x_5) ;  /* 0xfffffffc00348947 */ /* 0x000fea000383ffff */
[----:B------:R-:W-:Y:S05]  /*0440*/  EXIT ;  /* 0x000000000000794d */ /* 0x000fea0003800000 */
.L_x_6:
[----:B------:R-:W-:-:S00]  /*0450*/  BRA `(.L_x_6) ;  /* 0xfffffffc00fc7947 */ /* 0x000fc0000383ffff */
[----:B------:R-:W-:-:S00]  /*0460*/  NOP ;  /* 0x0000000000007918 */ /* 0x000fc00000000000 */
        /* <DEDUP_REMOVED lines=9> */
.L_x_80:


//--------------------- .text._Z13findBoundriesiiPiPfPtS_S_S1_S0_ --------------------------
	.section	.text._Z13findBoundriesiiPiPfPtS_S_S1_S0_,"ax",@progbits
	.align	128
        .global         _Z13findBoundriesiiPiPfPtS_S_S1_S0_
        .type           _Z13findBoundriesiiPiPfPtS_S_S1_S0_,@function
        .size           _Z13findBoundriesiiPiPfPtS_S_S1_S0_,(.L_x_81 - _Z13findBoundriesiiPiPfPtS_S_S1_S0_)
        .other          _Z13findBoundriesiiPiPfPtS_S_S1_S0_,@"STO_CUDA_ENTRY STV_DEFAULT"
_Z13findBoundriesiiPiPfPtS_S_S1_S0_:
.text._Z13findBoundriesiiPiPfPtS_S_S1_S0_:
[----:B------:R-:W0:Y:S01]  /*0000*/  LDC R1, c[0x0][0x37c] ;  /* 0x0000df00ff017b82 */ /* 0x000e220000000800 */
[----:B------:R-:W1:Y:S01]  /*0010*/  S2R R2, SR_TID.X ;  /* 0x0000000000027919 */ /* 0x000e620000002100 */
[----:B------:R-:W2:Y:S06]  /*0020*/  LDCU UR5, c[0x0][0x2fc] ;  /* 0x00005f80ff0577ac */ /* 0x000eac0008000800 */
[----:B------:R-:W1:Y:S01]  /*0030*/  S2UR UR6, SR_CTAID.X ;  /* 0x00000000000679c3 */ /* 0x000e620000002500 */
[----:B0-----:R-:W-:Y:S01]  /*0040*/  IADD3 R1, PT, PT, R1, -0x10, RZ ;  /* 0xfffffff001017810 */ /* 0x001fe20007ffe0ff */
[----:B------:R-:W0:Y:S01]  /*0050*/  LDCU UR7, c[0x0][0x384] ;  /* 0x00007080ff0777ac */ /* 0x000e220008000800 */
[----:B------:R-:W3:Y:S05]  /*0060*/  LDCU UR4, c[0x0][0x2f8] ;  /* 0x00005f00ff0477ac */ /* 0x000eea0008000800 */
[----:B------:R-:W1:Y:S01]  /*0070*/  LDC R25, c[0x0][0x360] ;  /* 0x0000d800ff197b82 */ /* 0x000e620000000800 */
[----:B---3--:R-:W-:-:S04]  /*0080*/  IADD3 R23, P1, PT, R1, UR4, RZ ;  /* 0x0000000401177c10 */ /* 0x008fc8000ff3e0ff */
[----:B--2---:R-:W-:Y:S01]  /*0090*/  IADD3.X R22, PT, PT, RZ, UR5, RZ, P1, !PT ;  /* 0x00000005ff167c10 */ /* 0x004fe20008ffe4ff */
[----:B-1----:R-:W-:-:S05]  /*00a0*/  IMAD R2, R25, UR6, R2 ;  /* 0x0000000619027c24 */ /* 0x002fca000f8e0202 */
[----:B0-----:R-:W-:-:S13]  /*00b0*/  ISETP.GE.U32.AND P0, PT, R2, UR7, PT ;  /* 0x0000000702007c0c */ /* 0x001fda000bf06070 */
[----:B------:R-:W-:Y:S05]  /*00c0*/  @P0 EXIT ;  /* 0x000000000000094d */ /* 0x000fea0003800000 */
[----:B------:R-:W0:Y:S01]  /*00d0*/  LDCU UR4, c[0x0][0x370] ;  /* 0x00006e00ff0477ac */ /* 0x000e220008000800 */
[----:B------:R-:W1:Y:S01]  /*00e0*/  LDCU.64 UR36, c[0x0][0x358] ;  /* 0x00006b00ff2477ac */ /* 0x000e620008000a00 */
[----:B0-----:R-:W-:-:S07]  /*00f0*/  IMAD R25, R25, UR4, RZ ;  /* 0x0000000419197c24 */ /* 0x001fce000f8e02ff */
.L_x_16:
[----:B0-----:R-:W0:Y:S08]  /*0100*/  LDC.64 R28, c[0x0][0x390] ;  /* 0x0000e400ff1c7b82 */ /* 0x001e300000000a00 */
[----:B--2---:R-:W2:Y:S08]  /*0110*/  LDC.64 R4, c[0x0][0x388] ;  /* 0x0000e200ff047b82 */ /* 0x004eb00000000a00 */
[----:B------:R-:W3:Y:S08]  /*0120*/  LDC.64 R18, c[0x0][0x3a0] ;  /* 0x0000e800ff127b82 */ /* 0x000ef00000000a00 */
[----:B------:R-:W4:Y:S01]  /*0130*/  LDC.64 R16, c[0x0][0x3a8] ;  /* 0x0000ea00ff107b82 */ /* 0x000f220000000a00 */
[----:B0-----:R-:W-:-:S07]  /*0140*/  IMAD.WIDE.U32 R28, R2, 0x4, R28 ;  /* 0x00000004021c7825 */ /* 0x001fce00078e001c */
[----:B-1----:R-:W0:Y:S01]  /*0150*/  LDC.64 R6, c[0x0][0x3b8] ;  /* 0x0000ee00ff067b82 */ /* 0x002e220000000a00 */
[C---:B--2---:R-:W-:Y:S01]  /*0160*/  IMAD.WIDE.U32 R4, R2.reuse, 0x4, R4 ;  /* 0x0000000402047825 */ /* 0x044fe200078e0004 */
[----:B-1----:R-:W-:Y:S01]  /*0170*/  STG.E desc[UR36][R28.64], RZ ;  /* 0x000000ff1c007986 */ /* 0x002fe2000c101924 */
[----:B------:R-:W1:Y:S03]  /*0180*/  LDCU UR4, c[0x0][0x2f8] ;  /* 0x00005f00ff0477ac */ /* 0x000e660008000800 */
[----:B------:R-:W0:Y:S01]  /*0190*/  LDG.E R27, desc[UR36][R4.64] ;  /* 0x00000024041b7981 */ /* 0x000e22000c1e1900 */
[----:B------:R-:W2:Y:S01]  /*01a0*/  LDCU UR6, c[0x0][0x384] ;  /* 0x00007080ff0677ac */ /* 0x000ea20008000800 */
[----:B---3--:R-:W-:-:S04]  /*01b0*/  IMAD.WIDE.U32 R18, R2, 0x4, R18 ;  /* 0x0000000402127825 */ /* 0x008fc800078e0012 */
[----:B----4-:R-:W-:-:S04]  /*01c0*/  IMAD.WIDE.U32 R16, R2, 0x4, R16 ;  /* 0x0000000402107825 */ /* 0x010fc800078e0010 */
[----:B0-----:R-:W-:Y:S01]  /*01d0*/  IMAD.WIDE R6, R27, 0x4, R6 ;  /* 0x000000041b067825 */ /* 0x001fe200078e0206 */
[----:B------:R-:W-:Y:S04]  /*01e0*/  STG.E desc[UR36][R18.64], R27 ;  /* 0x0000001b12007986 */ /* 0x000fe8000c101924 */
[----:B------:R-:W-:Y:S04]  /*01f0*/  STG.E desc[UR36][R16.64], R27 ;  /* 0x0000001b10007986 */ /* 0x000fe8000c101924 */
[----:B------:R0:W3:Y:S04]  /*0200*/  LDG.E R6, desc[UR36][R6.64] ;  /* 0x0000002406067981 */ /* 0x0000e8000c1e1900 */
[----:B------:R-:W4:Y:S01]  /*0210*/  LDG.E R3, desc[UR36][R28.64] ;  /* 0x000000241c037981 */ /* 0x000f22000c1e1900 */
[----:B------:R-:W-:Y:S01]  /*0220*/  MOV R8, 0x8 ;  /* 0x0000000800087802 */ /* 0x000fe20000000f00 */
[----:B-1----:R-:W-:Y:S01]  /*0230*/  VIADD R13, R23, -UR4 ;  /* 0x80000004170d7c36 */ /* 0x002fe20008000000 */
[----:B------:R-:W1:Y:S01]  /*0240*/  LDCU.64 UR4, c[0x4][URZ] ;  /* 0x01000000ff0477ac */ /* 0x000e620008000a00 */
[----:B0-----:R-:W-:-:S03]  /*0250*/  MOV R7, R22 ;  /* 0x0000001600077202 */ /* 0x001fc60000000f00 */
[----:B------:R-:W0:Y:S01]  /*0260*/  LDC.64 R8, c[0x4][R8] ;  /* 0x0100000008087b82 */ /* 0x000e220000000a00 */
[----:B------:R5:W-:Y:S02]  /*0270*/  STL [R13], R2 ;  /* 0x000000020d007387 */ /* 0x000be40000100800 */
[----:B-----5:R-:W-:Y:S01]  /*0280*/  IADD3 R2, PT, PT, R25, R2, RZ ;  /* 0x0000000219027210 */ /* 0x020fe20007ffe0ff */
[----:B-1----:R-:W-:-:S03]  /*0290*/  IMAD.U32 R4, RZ, RZ, UR4 ;  /* 0x00000004ff047e24 */ /* 0x002fc6000f8e00ff */
[----:B--2---:R-:W-:Y:S02]  /*02a0*/  ISETP.GE.U32.AND P0, PT, R2, UR6, PT ;  /* 0x0000000602007c0c */ /* 0x004fe4000bf06070 */
[----:B------:R-:W-:Y:S02]  /*02b0*/  MOV R5, UR5 ;  /* 0x0000000500057c02 */ /* 0x000fe40008000f00 */
[----:B------:R-:W-:Y:S01]  /*02c0*/  P2R R24, PR, RZ, 0x1 ;  /* 0x00000001ff187803 */ /* 0x000fe20000000000 */
[----:B---3--:R-:W-:Y:S01]  /*02d0*/  FMUL R0, R6, R6 ;  /* 0x0000000606007220 */ /* 0x008fe20000400000 */
[----:B------:R-:W-:-:S03]  /*02e0*/  IMAD.MOV.U32 R6, RZ, RZ, R23 ;  /* 0x000000ffff067224 */ /* 0x000fc600078e0017 */
[----:B------:R-:W1:Y:S01]  /*02f0*/  F2F.F64.F32 R10, R0 ;  /* 0x00000000000a7310 */ /* 0x000e620000201800 */
[----:B----4-:R-:W-:-:S05]  /*0300*/  FADD R3, R0, R3 ;  /* 0x0000000300037221 */ /* 0x010fca0000000000 */
[----:B------:R2:W-:Y:S04]  /*0310*/  STG.E desc[UR36][R28.64], R3 ;  /* 0x000000031c007986 */ /* 0x0005e8000c101924 */
[----:B01----:R2:W-:Y:S02]  /*0320*/  STL.64 [R13+0x8], R10 ;  /* 0x0000080a0d007387 */ /* 0x0035e40000100a00 */
[----:B------:R-:W-:-:S07]  /*0330*/  LEPC R20, `(.L_x_7) ;  /* 0x000000001014794e */ /* 0x000fce0000000000 */
[----:B--2---:R-:W-:Y:S05]  /*0340*/  CALL.ABS.NOINC R8 ;  /* 0x0000000008007343 */ /* 0x004fea0003c00000 */
.L_x_7:
[----:B------:R-:W-:Y:S01]  /*0350*/  ISETP.GE.AND P0, PT, R27, 0x1, PT ;  /* 0x000000011b00780c */ /* 0x000fe20003f06270 */
[----:B------:R-:W-:-:S12]  /*0360*/  BSSY.RECONVERGENT B0, `(.L_x_8) ;  /* 0x0000028000007945 */ /* 0x000fd80003800200 */
[----:B------:R-:W-:Y:S05]  /*0370*/  @!P0 BRA `(.L_x_9) ;  /* 0x0000000000988947 */ /* 0x000fea0003800000 */
[----:B------:R-:W2:Y:S01]  /*0380*/  LDG.E R3, desc[UR36][R18.64] ;  /* 0x0000002412037981 */ /* 0x000ea2000c1e1900 */
[----:B------:R-:W2:Y:S02]  /*0390*/  LDC.64 R6, c[0x0][0x398] ;  /* 0x0000e600ff067b82 */ /* 0x000ea40000000a00 */
[----:B--2---:R-:W-:-:S04]  /*03a0*/  IMAD.WIDE R4, R3, 0x2, R6 ;  /* 0x0000000203047825 */ /* 0x004fc800078e0206 */
[----:B------:R-:W-:Y:S02]  /*03b0*/  IMAD.WIDE R6, R27, 0x2, R6 ;  /* 0x000000021b067825 */ /* 0x000fe400078e0206 */
[----:B------:R-:W2:Y:S04]  /*03c0*/  LDG.E.U16 R4, desc[UR36][R4.64] ;  /* 0x0000002404047981 */ /* 0x000ea8000c1e1500 */
[----:B------:R-:W2:Y:S02]  /*03d0*/  LDG.E.U16 R7, desc[UR36][R6.64+-0x2] ;  /* 0xfffffe2406077981 */ /* 0x000ea4000c1e1500 */
[----:B--2---:R-:W-:-:S05]  /*03e0*/  IMAD.IADD R0, R7, 0x1, -R4 ;  /* 0x0000000107007824 */ /* 0x004fca00078e0a04 */
[----:B------:R-:W-:-:S04]  /*03f0*/  ISETP.GE.AND P0, PT, R0, -0x1, PT ;  /* 0xffffffff0000780c */ /* 0x000fc80003f06270 */
[----:B------:R-:W-:-:S13]  /*0400*/  ISETP.GE.U32.OR P0, PT, R7, R4, !P0 ;  /* 0x000000040700720c */ /* 0x000fda0004706470 */
[----:B------:R-:W-:Y:S05]  /*0410*/  @P0 BRA `(.L_x_9) ;  /* 0x0000000000700947 */ /* 0x000fea0003800000 */
[----:B------:R-:W-:-:S07]  /*0420*/  MOV R0, R27 ;  /* 0x0000001b00007202 */ /* 0x000fce0000000f00 */
.L_x_10:
[----:B------:R-:W0:Y:S08]  /*0430*/  LDC.64 R4, c[0x0][0x3b8] ;  /* 0x0000ee00ff047b82 */ /* 0x000e300000000a00 */
[----:B------:R-:W1:Y:S01]  /*0440*/  LDC.64 R6, c[0x0][0x3b0] ;  /* 0x0000ec00ff067b82 */ /* 0x000e620000000a00 */
[----:B0-----:R-:W-:-:S06]  /*0450*/  IMAD.WIDE R4, R0, 0x4, R4 ;  /* 0x0000000400047825 */ /* 0x001fcc00078e0204 */
[----:B------:R-:W2:Y:S01]  /*0460*/  LDG.E R4, desc[UR36][R4.64+-0x4] ;  /* 0xfffffc2404047981 */ /* 0x000ea2000c1e1900 */
[----:B-1----:R-:W-:-:S06]  /*0470*/  IMAD.WIDE R6, R0, 0x2, R6 ;  /* 0x0000000200067825 */ /* 0x002fcc00078e0206 */
[----:B------:R-:W3:Y:S01]  /*0480*/  LDG.E.U8 R6, desc[UR36][R6.64+-0x2] ;  /* 0xfffffe2406067981 */ /* 0x000ee2000c1e1100 */
[----:B--2---:R-:W0:Y:S02]  /*0490*/  F2F.F64.F32 R8, R4 ;  /* 0x0000000400087310 */ /* 0x004e240000201800 */
[----:B0-----:R-:W-:-:S10]  /*04a0*/  DADD R8, R8, R8 ;  /* 0x0000000008087229 */ /* 0x001fd40000000008 */
[----:B------:R-:W0:Y:S02]  /*04b0*/  F2I.U32.F64.TRUNC R8, R8 ;  /* 0x0000000800087311 */ /* 0x000e24000030d000 */
[----:B0-----:R-:W-:-:S04]  /*04c0*/  LOP3.LUT R11, R8, 0xff, RZ, 0xc0, !PT ;  /* 0x000000ff080b7812 */ /* 0x001fc800078ec0ff */
[----:B---3--:R-:W-:-:S13]  /*04d0*/  ISETP.GT.U32.AND P0, PT, R11, R6, PT ;  /* 0x000000060b00720c */ /* 0x008fda0003f04070 */
[----:B------:R-:W-:-:S05]  /*04e0*/  @!P0 VIADD R11, R3, 0xffffffff ;  /* 0xffffffff030b8836 */ /* 0x000fca0000000000 */
[----:B------:R0:W-:Y:S04]  /*04f0*/  @!P0 STG.E desc[UR36][R18.64], R11 ;  /* 0x0000000b12008986 */ /* 0x0001e8000c101924 */
[----:B------:R-:W2:Y:S02]  /*0500*/  @!P0 LDG.E R3, desc[UR36][R28.64] ;  /* 0x000000241c038981 */ /* 0x000ea4000c1e1900 */
[----:B--2---:R-:W-:Y:S02]  /*0510*/  @!P0 FFMA R13, R4, R4, R3 ;  /* 0x00000004040d8223 */ /* 0x004fe40000000003 */
[----:B------:R-:W1:Y:S03]  /*0520*/  LDC.64 R4, c[0x0][0x398] ;  /* 0x0000e600ff047b82 */ /* 0x000e660000000a00 */
[----:B------:R0:W-:Y:S04]  /*0530*/  @!P0 STG.E desc[UR36][R28.64], R13 ;  /* 0x0000000d1c008986 */ /* 0x0001e8000c101924 */
[----:B------:R-:W2:Y:S01]  /*0540*/  LDG.E R3, desc[UR36][R18.64] ;  /* 0x0000002412037981 */ /* 0x000ea2000c1e1900 */
[----:B------:R-:W-:-:S05]  /*0550*/  IADD3 R0, PT, PT, R0, -0x1, RZ ;  /* 0xffffffff00007810 */ /* 0x000fca0007ffe0ff */
[----:B-1----:R-:W-:-:S06]  /*0560*/  IMAD.WIDE R6, R0, 0x2, R4 ;  /* 0x0000000200067825 */ /* 0x002fcc00078e0204 */
[----:B------:R-:W3:Y:S01]  /*0570*/  LDG.E.U16 R7, desc[UR36][R6.64+-0x2] ;  /* 0xfffffe2406077981 */ /* 0x000ee2000c1e1500 */
[----:B--2---:R-:W-:-:S06]  /*0580*/  IMAD.WIDE R4, R3, 0x2, R4 ;  /* 0x0000000203047825 */ /* 0x004fcc00078e0204 */
[----:B------:R-:W3:Y:S02]  /*0590*/  LDG.E.U16 R4, desc[UR36][R4.64] ;  /* 0x0000002404047981 */ /* 0x000ee4000c1e1500 */
[----:B---3--:R-:W-:-:S05]  /*05a0*/  IMAD.IADD R8, R7, 0x1, -R4 ;  /* 0x0000000107087824 */ /* 0x008fca00078e0a04 */
[----:B------:R-:W-:-:S04]  /*05b0*/  ISETP.GE.AND P0, PT, R8, -0x1, PT ;  /* 0xffffffff0800780c */ /* 0x000fc80003f06270 */
[----:B------:R-:W-:-:S13]  /*05c0*/  ISETP.GE.U32.OR P0, PT, R7, R4, !P0 ;  /* 0x000000040700720c */ /* 0x000fda0004706470 */
[----:B0-----:R-:W-:Y:S05]  /*05d0*/  @!P0 BRA `(.L_x_10) ;  /* 0xfffffffc00948947 */ /* 0x001fea000383ffff */
.L_x_9:
[----:B------:R-:W-:Y:S05]  /*05e0*/  BSYNC.RECONVERGENT B0 ;  /* 0x0000000000007941 */ /* 0x000fea0003800200 */
.L_x_8:
[----:B------:R-:W0:Y:S01]  /*05f0*/  LDCU UR4, c[0x0][0x380] ;  /* 0x00007000ff0477ac */ /* 0x000e220008000800 */
[----:B------:R-:W-:Y:S01]  /*0600*/  IADD3 R3, PT, PT, R27, 0x1, RZ ;  /* 0x000000011b037810 */ /* 0x000fe20007ffe0ff */
[----:B------:R-:W-:Y:S03]  /*0610*/  BSSY.RECONVERGENT B0, `(.L_x_11) ;  /* 0x0000024000007945 */ /* 0x000fe60003800200 */
[----:B0-----:R-:W-:-:S13]  /*0620*/  ISETP.GE.AND P0, PT, R3, UR4, PT ;  /* 0x0000000403007c0c */ /* 0x001fda000bf06270 */
[----:B------:R-:W-:Y:S05]  /*0630*/  @P0 BRA `(.L_x_12) ;  /* 0x0000000000840947 */ /* 0x000fea0003800000 */
[----:B------:R-:W0:Y:S08]  /*0640*/  LDC.64 R4, c[0x0][0x398] ;  /* 0x0000e600ff047b82 */ /* 0x000e300000000a00 */
[----:B------:R-:W1:Y:S08]  /*0650*/  LDC.64 R6, c[0x0][0x3b0] ;  /* 0x0000ec00ff067b82 */ /* 0x000e700000000a00 */
[----:B------:R-:W2:Y:S02]  /*0660*/  LDC.64 R8, c[0x0][0x3b8] ;  /* 0x0000ee00ff087b82 */ /* 0x000ea40000000a00 */
.L_x_15:
[----:B0-----:R-:W3:Y:S01]  /*0670*/  LDG.E R11, desc[UR36][R16.64] ;  /* 0x00000024100b7981 */ /* 0x001ee2000c1e1900 */
[----:B0-----:R-:W-:-:S06]  /*0680*/  IMAD.WIDE R14, R3, 0x2, R4 ;  /* 0x00000002030e7825 */ /* 0x001fcc00078e0204 */
[----:B------:R-:W4:Y:S01]  /*0690*/  LDG.E.U16 R14, desc[UR36][R14.64] ;  /* 0x000000240e0e7981 */ /* 0x000f22000c1e1500 */
[----:B---3--:R-:W-:-:S06]  /*06a0*/  IMAD.WIDE R12, R11, 0x2, R4 ;  /* 0x000000020b0c7825 */ /* 0x008fcc00078e0204 */
[----:B------:R-:W4:Y:S02]  /*06b0*/  LDG.E.U16 R13, desc[UR36][R12.64] ;  /* 0x000000240c0d7981 */ /* 0x000f24000c1e1500 */
[----:B----4-:R-:W-:-:S05]  /*06c0*/  IMAD.IADD R0, R13, 0x1, -R14 ;  /* 0x000000010d007824 */ /* 0x010fca00078e0a0e */
[----:B------:R-:W-:-:S04]  /*06d0*/  ISETP.GE.AND P0, PT, R0, -0x1, PT ;  /* 0xffffffff0000780c */ /* 0x000fc80003f06270 */
[----:B------:R-:W-:-:S13]  /*06e0*/  ISETP.GE.U32.OR P0, PT, R13, R14, !P0 ;  /* 0x0000000e0d00720c */ /* 0x000fda0004706470 */
[----:B------:R-:W-:Y:S05]  /*06f0*/  @P0 BRA `(.L_x_12) ;  /* 0x0000000000540947 */ /* 0x000fea0003800000 */
[----:B--2---:R-:W-:-:S06]  /*0700*/  IMAD.WIDE R14, R3, 0x4, R8 ;  /* 0x00000004030e7825 */ /* 0x004fcc00078e0208 */
[----:B------:R-:W2:Y:S01]  /*0710*/  LDG.E R15, desc[UR36][R14.64] ;  /* 0x000000240e0f7981 */ /* 0x000ea2000c1e1900 */
[----:B-1----:R-:W-:-:S06]  /*0720*/  IMAD.WIDE R18, R3, 0x2, R6 ;  /* 0x0000000203127825 */ /* 0x002fcc00078e0206 */
[----:B------:R-:W3:Y:S01]  /*0730*/  LDG.E.U8 R18, desc[UR36][R18.64] ;  /* 0x0000002412127981 */ /* 0x000ee2000c1e1100 */
[----:B------:R-:W-:Y:S01]  /*0740*/  BSSY.RECONVERGENT B1, `(.L_x_13) ;  /* 0x000000c000017945 */ /* 0x000fe20003800200 */
[----:B--2---:R-:W0:Y:S02]  /*0750*/  F2F.F64.F32 R12, R15 ;  /* 0x0000000f000c7310 */ /* 0x004e240000201800 */
[----:B0-----:R-:W-:-:S10]  /*0760*/  DADD R12, R12, R12 ;  /* 0x000000000c0c7229 */ /* 0x001fd4000000000c */
[----:B------:R-:W0:Y:S02]  /*0770*/  F2I.U32.F64.TRUNC R12, R12 ;  /* 0x0000000c000c7311 */ /* 0x000e24000030d000 */
[----:B0-----:R-:W-:-:S04]  /*0780*/  LOP3.LUT R21, R12, 0xff, RZ, 0xc0, !PT ;  /* 0x000000ff0c157812 */ /* 0x001fc800078ec0ff */
[----:B---3--:R-:W-:-:S13]  /*0790*/  ISETP.GT.U32.AND P0, PT, R21, R18, PT ;  /* 0x000000121500720c */ /* 0x008fda0003f04070 */
[----:B------:R-:W-:Y:S05]  /*07a0*/  @P0 BRA `(.L_x_14) ;  /* 0x0000000000140947 */ /* 0x000fea0003800000 */
[----:B------:R-:W-:-:S05]  /*07b0*/  IADD3 R11, PT, PT, R11, 0x1, RZ ;  /* 0x000000010b0b7810 */ /* 0x000fca0007ffe0ff */
[----:B------:R0:W-:Y:S04]  /*07c0*/  STG.E desc[UR36][R16.64], R11 ;  /* 0x0000000b10007986 */ /* 0x0001e8000c101924 */
[----:B------:R-:W2:Y:S02]  /*07d0*/  LDG.E R0, desc[UR36][R28.64] ;  /* 0x000000241c007981 */ /* 0x000ea4000c1e1900 */
[----:B--2---:R-:W-:-:S05]  /*07e0*/  FFMA R13, R15, R15, R0 ;  /* 0x0000000f0f0d7223 */ /* 0x004fca0000000000 */
[----:B------:R0:W-:Y:S02]  /*07f0*/  STG.E desc[UR36][R28.64], R13 ;  /* 0x0000000d1c007986 */ /* 0x0001e4000c101924 */
.L_x_14:
[----:B------:R-:W-:Y:S05]  /*0800*/  BSYNC.RECONVERGENT B1 ;  /* 0x0000000000017941 */ /* 0x000fea0003800200 */
.L_x_13:
[----:B------:R-:W1:Y:S01]  /*0810*/  LDCU UR4, c[0x0][0x380] ;  /* 0x00007000ff0477ac */ /* 0x000e620008000800 */
[----:B------:R-:W-:-:S05]  /*0820*/  VIADD R3, R3, 0x1 ;  /* 0x0000000103037836 */ /* 0x000fca0000000000 */
[----:B-1----:R-:W-:-:S13]  /*0830*/  ISETP.NE.AND P0, PT, R3, UR4, PT ;  /* 0x0000000403007c0c */ /* 0x002fda000bf05270 */
[----:B------:R-:W-:Y:S05]  /*0840*/  @P0 BRA `(.L_x_15) ;  /* 0xfffffffc00880947 */ /* 0x000fea000383ffff */
.L_x_12:
[----:B------:R-:W-:Y:S05]  /*0850*/  BSYNC.RECONVERGENT B0 ;  /* 0x0000000000007941 */ /* 0x000fea0003800200 */
.L_x_11:
[----:B------:R-:W-:-:S13]  /*0860*/  ISETP.NE.AND P0, PT, R24, RZ, PT ;  /* 0x000000ff1800720c */ /* 0x000fda0003f05270 */
[----:B------:R-:W-:Y:S05]  /*0870*/  @!P0 BRA `(.L_x_16) ;  /* 0xfffffff800208947 */ /* 0x000fea000383ffff */
[----:B------:R-:W-:Y:S05]  /*0880*/  EXIT ;  /* 0x000000000000794d */ /* 0x000fea0003800000 */
.L_x_17:
        /* <DEDUP_REMOVED lines=15> */
.L_x_81:


//--------------------- .text._Z14clusterCheckeriPiS_PtPfS1_PhPb --------------------------
	.section	.text._Z14clusterCheckeriPiS_PtPfS1_PhPb,"ax",@progbits
	.align	128
        .global         _Z14clusterCheckeriPiS_PtPfS1_PhPb
        .type           _Z14clusterCheckeriPiS_PtPfS1_PhPb,@function
        .size           _Z14clusterCheckeriPiS_PtPfS1_PhPb,(.L_x_79 - _Z14clusterCheckeriPiS_PtPfS1_PhPb)
        .other          _Z14clusterCheckeriPiS_PtPfS1_PhPb,@"STO_CUDA_ENTRY STV_DEFAULT"
_Z14clusterCheckeriPiS_PtPfS1_PhPb:
.text._Z14clusterCheckeriPiS_PtPfS1_PhPb:
        /* <DEDUP_REMOVED lines=9> */
[----:B------:R-:W1:Y:S01]  /*0090*/  LDCU.64 UR8, c[0x0][0x3b8] ;  /* 0x00007700ff0877ac */ /* 0x000e620008000a00 */
[----:B------:R-:W2:Y:S06]  /*00a0*/  LDCU.64 UR4, c[0x0][0x398] ;  /* 0x00007300ff0477ac */ /* 0x000eac0008000a00 */
[----:B------:R-:W3:Y:S01]  /*00b0*/  LDC.64 R18, c[0x0][0x390] ;  /* 0x0000e400ff127b82 */ /* 0x000ee20000000a00 */
[----:B------:R-:W4:Y:S07]  /*00c0*/  LDCU.64 UR6, c[0x0][0x358] ;  /* 0x00006b00ff0677ac */ /* 0x000f2e0008000a00 */
[----:B------:R-:W5:Y:S01]  /*00d0*/  LDC.64 R16, c[0x0][0x3a0] ;  /* 0x0000e800ff107b82 */ /* 0x000f620000000a00 */
[----:B-1----:R-:W-:Y:S01]  /*00e0*/  IADD3 R20, P0, PT, R7, UR8, RZ ;  /* 0x0000000807147c10 */ /* 0x002fe2000ff1e0ff */
[----:B--2---:R-:W-:-:S04]  /*00f0*/  UIADD3 UR4, UP0, UPT, UR4, 0x10, URZ ;  /* 0x0000001004047890 */ /* 0x004fc8000ff1e0ff */
[----:B------:R-:W-:Y:S02]  /*0100*/  IMAD.X R21, RZ, RZ, UR9, P0 ;  /* 0x00000009ff157e24 */ /* 0x000fe400080e06ff */
[----:B0-----:R-:W-:Y:S01]  /*0110*/  IMAD.WIDE.U32 R26, R7, 0x4, R26 ;  /* 0x00000004071a7825 */ /* 0x001fe200078e001a */
[----:B------:R-:W-:-:S03]  /*0120*/  UIADD3.X UR5, UPT, UPT, URZ, UR5, URZ, UP0, !UPT ;  /* 0x00000005ff057290 */ /* 0x000fc600087fe4ff */
[----:B---3--:R-:W-:-:S04]  /*0130*/  IMAD.WIDE.U32 R18, R7, 0x4, R18 ;  /* 0x0000000407127825 */ /* 0x008fc800078e0012 */
[----:B----45:R-:W-:-:S07]  /*0140*/  IMAD.WIDE.U32 R16, R7, 0x4, R16 ;  /* 0x0000000407107825 */ /* 0x030fce00078e0010 */
.L_x_66:
[----:B0-234-:R-:W-:Y:S01]  /*0150*/  BSSY.RECONVERGENT B2, `(.L_x_18) ;  /* 0x0000084000027945 */ /* 0x01dfe20003800200 */
.L_x_32:
[----:B------:R-:W2:Y:S04]  /*0160*/  LDG.E R6, desc[UR6][R26.64] ;  /* 0x000000061a067981 */ /* 0x000ea8000c1e1900 */
[----:B------:R-:W2:Y:S01]  /*0170*/  LDG.E R3, desc[UR6][R18.64] ;  /* 0x0000000612037981 */ /* 0x000ea2000c1e1900 */
[----:B------:R-:W-:Y:S01]  /*0180*/  BSSY.RECONVERGENT B0, `(.L_x_19) ;  /* 0x0000069000007945 */ /* 0x000fe20003800200 */
[----:B--2---:R-:W-:Y:S02]  /*0190*/  IMAD.IADD R2, R3, 0x1, -R6 ;  /* 0x0000000103027824 */ /* 0x004fe400078e0a06 */
[----:B------:R-:W-:-:S03]  /*01a0*/  IMAD.MOV.U32 R3, RZ, RZ, RZ ;  /* 0x000000ffff037224 */ /* 0x000fc600078e00ff */
[----:B------:R-:W-:-:S13]  /*01b0*/  ISETP.GE.AND P0, PT, R2, RZ, PT ;  /* 0x000000ff0200720c */ /* 0x000fda0003f06270 */
[----:B------:R-:W-:Y:S05]  /*01c0*/  @!P0 BRA `(.L_x_20) ;  /* 0x0000000400908947 */ /* 0x000fea0003800000 */
[C---:B------:R-:W-:Y:S01]  /*01d0*/  ISETP.GE.U32.AND P0, PT, R2.reuse, 0xf, PT ;  /* 0x0000000f0200780c */ /* 0x040fe20003f06070 */
[----:B------:R-:W-:Y:S01]  /*01e0*/  VIADD R0, R2, 0x1 ;  /* 0x0000000102007836 */ /* 0x000fe20000000000 */
[----:B------:R-:W-:Y:S01]  /*01f0*/  BSSY.RECONVERGENT B1, `(.L_x_21) ;  /* 0x0000029000017945 */ /* 0x000fe20003800200 */
[----:B------:R-:W-:Y:S02]  /*0200*/  IMAD.MOV.U32 R3, RZ, RZ, RZ ;  /* 0x000000ffff037224 */ /* 0x000fe400078e00ff */
[----:B------:R-:W-:Y:S01]  /*0210*/  IMAD.MOV.U32 R10, RZ, RZ, RZ ;  /* 0x000000ffff0a7224 */ /* 0x000fe200078e00ff */
[----:B------:R-:W-:-:S04]  /*0220*/  LOP3.LUT R22, R0, 0xf, RZ, 0xc0, !PT ;  /* 0x0000000f00167812 */ /* 0x000fc800078ec0ff */
[----:B------:R-:W-:-:S03]  /*0230*/  ISETP.NE.AND P1, PT, R22, RZ, PT ;  /* 0x000000ff1600720c */ /* 0x000fc60003f25270 */
[----:B------:R-:W-:Y:S10]  /*0240*/  @!P0 BRA `(.L_x_22) ;  /* 0x00000000008c8947 */ /* 0x000ff40003800000 */
[----:B------:R-:W-:Y:S01]  /*0250*/  LOP3.LUT R3, R0, 0xfffffff0, RZ, 0xc0, !PT ;  /* 0xfffffff000037812 */ /* 0x000fe200078ec0ff */
[----:B------:R-:W-:Y:S02]  /*0260*/  IMAD.MOV.U32 R10, RZ, RZ, RZ ;  /* 0x000000ffff0a7224 */ /* 0x000fe400078e00ff */
[----:B------:R-:W-:Y:S02]  /*0270*/  IMAD.MOV.U32 R8, RZ, RZ, R6 ;  /* 0x000000ffff087224 */ /* 0x000fe400078e0006 */
[----:B------:R-:W-:-:S07]  /*0280*/  IMAD.MOV R9, RZ, RZ, -R3 ;  /* 0x000000ffff097224 */ /* 0x000fce00078e0a03 */
.L_x_23:
[----:B------:R-:W-:Y:S02]  /*0290*/  IMAD.U32 R4, RZ, RZ, UR4 ;  /* 0x00000004ff047e24 */ /* 0x000fe4000f8e00ff */
[----:B------:R-:W-:Y:S02]  /*02a0*/  IMAD.U32 R5, RZ, RZ, UR5 ;  /* 0x00000005ff057e24 */ /* 0x000fe4000f8e00ff */
[----:B------:R-:W-:-:S05]  /*02b0*/  IMAD.WIDE R4, R8, 0x2, R4 ;  /* 0x0000000208047825 */ /* 0x000fca00078e0204 */
[----:B------:R-:W2:Y:S04]  /*02c0*/  LDG.E.U16 R13, desc[UR6][R4.64+-0x10] ;  /* 0xfffff006040d7981 */ /* 0x000ea8000c1e1500 */
[----:B------:R-:W2:Y:S04]  /*02d0*/  LDG.E.U16 R14, desc[UR6][R4.64+-0xe] ;  /* 0xfffff206040e7981 */ /* 0x000ea8000c1e1500 */
[----:B------:R-:W3:Y:S04]  /*02e0*/  LDG.E.U16 R15, desc[UR6][R4.64+-0xc] ;  /* 0xfffff406040f7981 */ /* 0x000ee8000c1e1500 */
[----:B------:R-:W3:Y:S04]  /*02f0*/  LDG.E.U16 R23, desc[UR6][R4.64+-0xa] ;  /* 0xfffff60604177981 */ /* 0x000ee8000c1e1500 */
[----:B------:R-:W4:Y:S04]  /*0300*/  LDG.E.U16 R11, desc[UR6][R4.64+-0x8] ;  /* 0xfffff806040b7981 */ /* 0x000f28000c1e1500 */
[----:B------:R-:W4:Y:S04]  /*0310*/  LDG.E.U16 R12, desc[UR6][R4.64+-0x6] ;  /* 0xfffffa06040c7981 */ /* 0x000f28000c1e1500 */
[----:B------:R-:W5:Y:S04]  /*0320*/  LDG.E.U16 R24, desc[UR6][R4.64+0x8] ;  /* 0x0000080604187981 */ /* 0x000f68000c1e1500 */
[----:B------:R-:W5:Y:S01]  /*0330*/  LDG.E.U16 R25, desc[UR6][R4.64+0xe] ;  /* 0x00000e0604197981 */ /* 0x000f62000c1e1500 */
[----:B--2---:R-:W-:-:S03]  /*0340*/  IADD3 R14, PT, PT, R14, R10, R13 ;  /* 0x0000000a0e0e7210 */ /* 0x004fc60007ffe00d */
[----:B------:R-:W2:Y:S04]  /*0350*/  LDG.E.U16 R13, desc[UR6][R4.64+-0x4] ;  /* 0xfffffc06040d7981 */ /* 0x000ea8000c1e1500 */
[----:B------:R-:W2:Y:S01]  /*0360*/  LDG.E.U16 R10, desc[UR6][R4.64+-0x2] ;  /* 0xfffffe06040a7981 */ /* 0x000ea2000c1e1500 */
[----:B---3--:R-:W-:-:S03]  /*0370*/  IADD3 R23, PT, PT, R23, R14, R15 ;  /* 0x0000000e17177210 */ /* 0x008fc60007ffe00f */
[----:B------:R-:W3:Y:S04]  /*0380*/  LDG.E.U16 R14, desc[UR6][R4.64] ;  /* 0x00000006040e7981 */ /* 0x000ee8000c1e1500 */
[----:B------:R-:W3:Y:S01]  /*0390*/  LDG.E.U16 R15, desc[UR6][R4.64+0x2] ;  /* 0x00000206040f7981 */ /* 0x000ee2000c1e1500 */
[----:B----4-:R-:W-:-:S03]  /*03a0*/  IADD3 R23, PT, PT, R12, R23, R11 ;  /* 0x000000170c177210 */ /* 0x010fc60007ffe00b */
[----:B------:R-:W4:Y:S04]  /*03b0*/  LDG.E.U16 R11, desc[UR6][R4.64+0x4] ;  /* 0x00000406040b7981 */ /* 0x000f28000c1e1500 */
[----:B------:R-:W4:Y:S01]  /*03c0*/  LDG.E.U16 R12, desc[UR6][R4.64+0x6] ;  /* 0x00000606040c7981 */ /* 0x000f22000c1e1500 */
[----:B--2---:R-:W-:-:S03]  /*03d0*/  IADD3 R13, PT, PT, R10, R23, R13 ;  /* 0x000000170a0d7210 */ /* 0x004fc60007ffe00d */
[----:B------:R-:W5:Y:S04]  /*03e0*/  LDG.E.U16 R23, desc[UR6][R4.64+0xa] ;  /* 0x00000a0604177981 */ /* 0x000f68000c1e1500 */
[----:B------:R-:W2:Y:S01]  /*03f0*/  LDG.E.U16 R10, desc[UR6][R4.64+0xc] ;  /* 0x00000c06040a7981 */ /* 0x000ea2000c1e1500 */
[----:B------:R-:W-:Y:S01]  /*0400*/  VIADD R9, R9, 0x10 ;  /* 0x0000001009097836 */ /* 0x000fe20000000000 */
[----:B---3--:R-:W-:-:S04]  /*0410*/  IADD3 R13, PT, PT, R15, R13, R14 ;  /* 0x0000000d0f0d7210 */ /* 0x008fc80007ffe00e */
[----:B------:R-:W-:Y:S02]  /*0420*/  ISETP.NE.AND P0, PT, R9, RZ, PT ;  /* 0x000000ff0900720c */ /* 0x000fe40003f05270 */
[----:B----4-:R-:W-:Y:S01]  /*0430*/  IADD3 R11, PT, PT, R12, R13, R11 ;  /* 0x0000000d0c0b7210 */ /* 0x010fe20007ffe00b */
[----:B------:R-:W-:-:S03]  /*0440*/  VIADD R8, R8, 0x10 ;  /* 0x0000001008087836 */ /* 0x000fc60000000000 */
[----:B-----5:R-:W-:-:S04]  /*0450*/  IADD3 R11, PT, PT, R23, R11, R24 ;  /* 0x0000000b170b7210 */ /* 0x020fc80007ffe018 */
[----:B--2---:R-:W-:-:S03]  /*0460*/  IADD3 R10, PT, PT, R25, R11, R10 ;  /* 0x0000000b190a7210 */ /* 0x004fc60007ffe00a */
[----:B------:R-:W-:Y:S05]  /*0470*/  @P0 BRA `(.L_x_23) ;  /* 0xfffffffc00840947 */ /* 0x000fea000383ffff */
.L_x_22:
[----:B------:R-:W-:Y:S05]  /*0480*/  BSYNC.RECONVERGENT B1 ;  /* 0x0000000000017941 */ /* 0x000fea0003800200 */
.L_x_21:
[----:B------:R-:W-:Y:S04]  /*0490*/  BSSY.RECONVERGENT B1, `(.L_x_24) ;  /* 0x0000036000017945 */ /* 0x000fe80003800200 */
[----:B------:R-:W-:Y:S05]  /*04a0*/  @!P1 BRA `(.L_x_25) ;  /* 0x0000000000d09947 */ /* 0x000fea0003800000 */
[----:B------:R-:W-:Y:S01]  /*04b0*/  ISETP.GE.U32.AND P0, PT, R22, 0x8, PT ;  /* 0x000000081600780c */ /* 0x000fe20003f06070 */
[----:B------:R-:W-:Y:S01]  /*04c0*/  BSSY.RECONVERGENT B3, `(.L_x_26) ;  /* 0x0000014000037945 */ /* 0x000fe20003800200 */
[----:B------:R-:W-:-:S04]  /*04d0*/  LOP3.LUT R14, R0, 0x7, RZ, 0xc0, !PT ;  /* 0x00000007000e7812 */ /* 0x000fc800078ec0ff */
[----:B------:R-:W-:-:S07]  /*04e0*/  ISETP.NE.AND P1, PT, R14, RZ, PT ;  /* 0x000000ff0e00720c */ /* 0x000fce0003f25270 */
[----:B------:R-:W-:Y:S06]  /*04f0*/  @!P0 BRA `(.L_x_27) ;  /* 0x0000000000408947 */ /* 0x000fec0003800000 */
[----:B------:R-:W0:Y:S01]  /*0500*/  LDC.64 R4, c[0x0][0x398] ;  /* 0x0000e600ff047b82 */ /* 0x000e220000000a00 */
[----:B------:R-:W-:-:S04]  /*0510*/  IMAD.IADD R9, R6, 0x1, R3 ;  /* 0x0000000106097824 */ /* 0x000fc800078e0203 */
[----:B0-----:R-:W-:-:S05]  /*0520*/  IMAD.WIDE R4, R9, 0x2, R4 ;  /* 0x0000000209047825 */ /* 0x001fca00078e0204 */
        /* <DEDUP_REMOVED lines=8> */
[----:B------:R-:W-:Y:S01]  /*05b0*/  VIADD R3, R3, 0x8 ;  /* 0x0000000803037836 */ /* 0x000fe20000000000 */
[----:B--2---:R-:W-:-:S04]  /*05c0*/  IADD3 R8, PT, PT, R8, R10, R9 ;  /* 0x0000000a08087210 */ /* 0x004fc80007ffe009 */
[----:B---3--:R-:W-:-:S04]  /*05d0*/  IADD3 R8, PT, PT, R12, R8, R11 ;  /* 0x000000080c087210 */ /* 0x008fc80007ffe00b */
[----:B----4-:R-:W-:-:S04]  /*05e0*/  IADD3 R8, PT, PT, R15, R8, R13 ;  /* 0x000000080f087210 */ /* 0x010fc80007ffe00d */
[----:B-----5:R-:W-:-:S07]  /*05f0*/  IADD3 R10, PT, PT, R22, R8, R23 ;  /* 0x00000008160a7210 */ /* 0x020fce0007ffe017 */
.L_x_27:
[----:B------:R-:W-:Y:S05]  /*0600*/  BSYNC.RECONVERGENT B3 ;  /* 0x0000000000037941 */ /* 0x000fea0003800200 */
.L_x_26:
        /* <DEDUP_REMOVED lines=12> */
[----:B------:R-:W3:Y:S01]  /*06d0*/  LDG.E.U16 R12, desc[UR6][R4.64+0x6] ;  /* 0x00000606040c7981 */ /* 0x000ee2000c1e1500 */
[----:B------:R-:W-:Y:S01]  /*06e0*/  VIADD R3, R3, 0x4 ;  /* 0x0000000403037836 */ /* 0x000fe20000000000 */
[----:B--2---:R-:W-:-:S04]  /*06f0*/  IADD3 R8, PT, PT, R8, R10, R9 ;  /* 0x0000000a08087210 */ /* 0x004fc80007ffe009 */
[----:B---3--:R-:W-:-:S07]  /*0700*/  IADD3 R10, PT, PT, R12, R8, R11 ;  /* 0x000000080c0a7210 */ /* 0x008fce0007ffe00b */
.L_x_29:
[----:B------:R-:W-:Y:S05]  /*0710*/  BSYNC.RECONVERGENT B3 ;  /* 0x0000000000037941 */ /* 0x000fea0003800200 */
.L_x_28:
[----:B------:R-:W-:Y:S05]  /*0720*/  @!P1 BRA `(.L_x_25) ;  /* 0x0000000000309947 */ /* 0x000fea0003800000 */
[----:B------:R-:W0:Y:S01]  /*0730*/  LDC.64 R4, c[0x0][0x398] ;  /* 0x0000e600ff047b82 */ /* 0x000e220000000a00 */
[----:B------:R-:W-:-:S04]  /*0740*/  IMAD.IADD R3, R6, 0x1, R3 ;  /* 0x0000000106037824 */ /* 0x000fc800078e0203 */
[----:B0-----:R-:W-:-:S05]  /*0750*/  IMAD.WIDE R4, R3, 0x2, R4 ;  /* 0x0000000203047825 */ /* 0x001fca00078e0204 */
[----:B------:R-:W2:Y:S01]  /*0760*/  LDG.E.U16 R3, desc[UR6][R4.64] ;  /* 0x0000000604037981 */ /* 0x000ea2000c1e1500 */
[----:B------:R-:W-:Y:S01]  /*0770*/  ISETP.NE.AND P0, PT, R0, 0x1, PT ;  /* 0x000000010000780c */ /* 0x000fe20003f05270 */
[----:B--2---:R-:W-:-:S12]  /*0780*/  IMAD.IADD R10, R10, 0x1, R3 ;  /* 0x000000010a0a7824 */ /* 0x004fd800078e0203 */
[----:B------:R-:W-:Y:S05]  /*0790*/  @!P0 BRA `(.L_x_25) ;  /* 0x0000000000148947 */ /* 0x000fea0003800000 */
[----:B------:R-:W-:Y:S01]  /*07a0*/  ISETP.NE.AND P0, PT, R0, 0x2, PT ;  /* 0x000000020000780c */ /* 0x000fe20003f05270 */
[----:B------:R-:W2:-:S12]  /*07b0*/  LDG.E.U16 R3, desc[UR6][R4.64+0x2] ;  /* 0x0000020604037981 */ /* 0x000e98000c1e1500 */
[----:B------:R-:W3:Y:S01]  /*07c0*/  @P0 LDG.E.U16 R9, desc[UR6][R4.64+0x4] ;  /* 0x0000040604090981 */ /* 0x000ee2000c1e1500 */
[----:B--2---:R-:W-:-:S04]  /*07d0*/  IMAD.IADD R10, R10, 0x1, R3 ;  /* 0x000000010a0a7824 */ /* 0x004fc800078e0203 */
[----:B---3--:R-:W-:-:S07]  /*07e0*/  @P0 IMAD.IADD R10, R10, 0x1, R9 ;  /* 0x000000010a0a0824 */ /* 0x008fce00078e0209 */
.L_x_25:
[----:B------:R-:W-:Y:S05]  /*07f0*/  BSYNC.RECONVERGENT B1 ;  /* 0x0000000000017941 */ /* 0x000fea0003800200 */
.L_x_24:
[----:B------:R-:W-:-:S07]  /*0800*/  I2FP.F32.U32 R3, R10 ;  /* 0x0000000a00037245 */ /* 0x000fce0000201000 */
.L_x_20:
[----:B------:R-:W-:Y:S05]  /*0810*/  BSYNC.RECONVERGENT B0 ;  /* 0x0000000000007941 */ /* 0x000fea0003800200 */
.L_x_19:
[----:B------:R-:W2:Y:S01]  /*0820*/  LDG.E R10, desc[UR6][R16.64] ;  /* 0x00000006100a7981 */ /* 0x000ea2000c1e1900 */
[----:B------:R-:W-:Y:S01]  /*0830*/  FMUL R4, R3, R3 ;  /* 0x0000000303047220 */ /* 0x000fe20000400000 */
[----:B------:R-:W-:Y:S01]  /*0840*/  IMAD.MOV.U32 R11, RZ, RZ, 0x41aa3678 ;  /* 0x41aa3678ff0b7424 */ /* 0x000fe200078e00ff */
[----:B------:R-:W0:Y:S01]  /*0850*/  FCHK P1, R3, 0.046999998390674591064 ;  /* 0x3d40831203007902 */ /* 0x000e220000020000 */
[----:B------:R-:W-:Y:S01]  /*0860*/  IMAD.MOV.U32 R0, RZ, RZ, 0x3d408312 ;  /* 0x3d408312ff007424 */ /* 0x000fe200078e00ff */
[----:B------:R-:W-:Y:S03]  /*0870*/  BSSY.RECONVERGENT B3, `(.L_x_30) ;  /* 0x000000f000037945 */ /* 0x000fe60003800200 */
[----:B------:R-:W-:-:S03]  /*0880*/  FFMA R0, R11, -R0, 1 ;  /* 0x3f8000000b007423 */ /* 0x000fc60000000800 */
[----:B------:R-:W-:Y:S01]  /*0890*/  F2F.F64.F32 R4, R4 ;  /* 0x0000000400047310 */ /* 0x000fe20000201800 */
[----:B------:R-:W-:-:S04]  /*08a0*/  FFMA R0, R0, R11, 21.2765960693359375 ;  /* 0x41aa367800007423 */ /* 0x000fc8000000000b */
[----:B------:R-:W-:-:S03]  /*08b0*/  FFMA R12, R0, R3, RZ ;  /* 0x00000003000c7223 */ /* 0x000fc600000000ff */
[----:B--2---:R-:W1:Y:S02]  /*08c0*/  F2F.F64.F32 R8, R10 ;  /* 0x0000000a00087310 */ /* 0x004e640000201800 */
[----:B-1----:R-:W-:-:S08]  /*08d0*/  DMUL R8, R8, 25 ;  /* 0x4039000008087828 */ /* 0x002fd00000000000 */
[----:B------:R-:W-:Y:S01]  /*08e0*/  DSETP.GTU.AND P0, PT, R8, R4, PT ;  /* 0x000000040800722a */ /* 0x000fe20003f0c000 */
[----:B------:R-:W-:-:S04]  /*08f0*/  FFMA R5, R12, -0.046999998390674591064, R3 ;  /* 0xbd4083120c057823 */ /* 0x000fc80000000003 */
[----:B------:R-:W-:Y:S01]  /*0900*/  FFMA R0, R0, R5, R12 ;  /* 0x0000000500007223 */ /* 0x000fe2000000000c */
[----:B0-----:R-:W-:Y:S08]  /*0910*/  @!P1 BRA `(.L_x_31) ;  /* 0x0000000000109947 */ /* 0x001ff00003800000 */
[----:B------:R-:W-:Y:S01]  /*0920*/  IMAD.MOV.U32 R0, RZ, RZ, R3 ;  /* 0x000000ffff007224 */ /* 0x000fe200078e0003 */
[----:B------:R-:W-:Y:S01]  /*0930*/  MOV R8, 0x960 ;  /* 0x0000096000087802 */ /* 0x000fe20000000f00 */
[----:B------:R-:W-:-:S07]  /*0940*/  IMAD.MOV.U32 R3, RZ, RZ, 0x3d408312 ;  /* 0x3d408312ff037424 */ /* 0x000fce00078e00ff */
[----:B------:R-:W-:Y:S05]  /*0950*/  CALL.REL.NOINC `($__internal_0_$__cuda_sm3x_div_rn_noftz_f32_slowpath) ;  /* 0x0000001000487944 */ /* 0x000fea0003c00000 */
.L_x_31:
[----:B------:R-:W-:Y:S05]  /*0960*/  BSYNC.RECONVERGENT B3 ;  /* 0x0000000000037941 */ /* 0x000fea0003800200 */
.L_x_30:
[----:B------:R-:W-:-:S13]  /*0970*/  FSETP.LEU.OR P0, PT, R0, 1620, P0 ;  /* 0x44ca80000000780b */ /* 0x000fda000070b400 */
[----:B------:R-:W-:Y:S05]  /*0980*/  @P0 BRA `(.L_x_32) ;  /* 0xfffffff400f40947 */ /* 0x000fea000383ffff */
[----:B------:R-:W-:Y:S05]  /*0990*/  BSYNC.RECONVERGENT B2 ;  /* 0x0000000000027941 */ /* 0x000fea0003800200 */
.L_x_18:
[----:B------:R-:W-:Y:S01]  /*09a0*/  ISETP.GE.AND P0, PT, R2, RZ, PT ;  /* 0x000000ff0200720c */ /* 0x000fe20003f06270 */
[----:B------:R-:W0:Y:S01]  /*09b0*/  LDCU UR10, c[0x0][0x380] ;  /* 0x00007000ff0a77ac */ /* 0x000e220008000800 */
[----:B------:R-:W-:Y:S01]  /*09c0*/  BSSY.RECONVERGENT B2, `(.L_x_33) ;  /* 0x0000108000027945 */ /* 0x000fe20003800200 */
[----:B------:R-:W1:Y:S10]  /*09d0*/  LDCU.64 UR8, c[0x0][0x3b0] ;  /* 0x00007600ff0877ac */ /* 0x000e740008000a00 */
[----:B------:R-:W-:Y:S05]  /*09e0*/  @!P0 BRA `(.L_x_34) ;  /* 0x0000001000148947 */ /* 0x000fea0003800000 */
[C---:B------:R-:W-:Y:S01]  /*09f0*/  ISETP.GE.U32.AND P0, PT, R2.reuse, 0x3, PT ;  /* 0x000000030200780c */ /* 0x040fe20003f06070 */
[----:B------:R-:W-:Y:S01]  /*0a00*/  VIADD R2, R2, 0x1 ;  /* 0x0000000102027836 */ /* 0x000fe20000000000 */
[----:B------:R-:W-:Y:S01]  /*0a10*/  BSSY.RECONVERGENT B3, `(.L_x_35) ;  /* 0x000008f000037945 */ /* 0x000fe20003800200 */
[----:B------:R-:W-:-:S03]  /*0a20*/  IMAD.MOV.U32 R5, RZ, RZ, RZ ;  /* 0x000000ffff057224 */ /* 0x000fc600078e00ff */
[----:B------:R-:W-:-:S07]  /*0a30*/  LOP3.LUT R4, R2, 0x3, RZ, 0xc0, !PT ;  /* 0x0000000302047812 */ /* 0x000fce00078ec0ff */
[----:B------:R-:W-:Y:S05]  /*0a40*/  @!P0 BRA `(.L_x_36) ;  /* 0x00000008002c8947 */ /* 0x000fea0003800000 */
[----:B------:R-:W2:Y:S01]  /*0a50*/  LDC.64 R14, c[0x0][0x398] ;  /* 0x0000e600ff0e7b82 */ /* 0x000ea20000000a00 */
[----:B------:R-:W-:Y:S01]  /*0a60*/  LOP3.LUT R5, R2, 0xfffffffc, RZ, 0xc0, !PT ;  /* 0xfffffffc02057812 */ /* 0x000fe200078ec0ff */
[----:B------:R-:W-:-:S07]  /*0a70*/  IMAD.MOV.U32 R2, RZ, RZ, RZ ;  /* 0x000000ffff027224 */ /* 0x000fce00078e00ff */
.L_x_53:
[----:B------:R-:W-:Y:S01]  /*0a80*/  IMAD.IADD R3, R6, 0x1, R2 ;  /* 0x0000000106037824 */ /* 0x000fe200078e0202 */
[----:B---3--:R-:W3:Y:S03]  /*0a90*/  LDC.64 R10, c[0x0][0x3a8] ;  /* 0x0000ea00ff0a7b82 */ /* 0x008ee60000000a00 */
[----:B--2---:R-:W-:-:S05]  /*0aa0*/  IMAD.WIDE R12, R3, 0x2, R14 ;  /* 0x00000002030c7825 */ /* 0x004fca00078e020e */
[----:B------:R-:W2:Y:S01]  /*0ab0*/  LDG.E.U16 R23, desc[UR6][R12.64] ;  /* 0x000000060c177981 */ /* 0x000ea2000c1e1500 */
[----:B------:R-:W-:Y:S01]  /*0ac0*/  BSSY.RECONVERGENT B4, `(.L_x_37) ;  /* 0x000001b000047945 */ /* 0x000fe20003800200 */
[----:B---3--:R-:W-:Y:S01]  /*0ad0*/  IMAD.WIDE R10, R3, 0x4, R10 ;  /* 0x00000004030a7825 */ /* 0x008fe200078e020a */
[----:B--2---:R-:W-:-:S04]  /*0ae0*/  LOP3.LUT R0, R23, 0xfe, RZ, 0xc0, !PT ;  /* 0x000000fe17007812 */ /* 0x004fc800078ec0ff */
[----:B------:R-:W-:-:S13]  /*0af0*/  ISETP.NE.AND P0, PT, R0, 0xfe, PT ;  /* 0x000000fe0000780c */ /* 0x000fda0003f05270 */
[----:B------:R-:W-:Y:S05]  /*0b00*/  @!P0 BRA `(.L_x_38) ;  /* 0x0000000000588947 */ /* 0x000fea0003800000 */
[----:B------:R-:W2:Y:S01]  /*0b10*/  LDG.E R3, desc[UR6][R10.64] ;  /* 0x000000060a037981 */ /* 0x000ea2000c1e1900 */
[----:B------:R-:W-:Y:S01]  /*0b20*/  LOP3.LUT R0, R23, 0xff, RZ, 0xc0, !PT ;  /* 0x000000ff17007812 */ /* 0x000fe200078ec0ff */
[----:B------:R-:W-:Y:S05]  /*0b30*/  BSSY.RECONVERGENT B5, `(.L_x_39) ;  /* 0x000000d000057945 */ /* 0x000fea0003800200 */
[----:B------:R-:W3:Y:S08]  /*0b40*/  I2F.U16 R0, R0 ;  /* 0x0000000000007306 */ /* 0x000ef00000101000 */
[----:B--2---:R-:W2:Y:S08]  /*0b50*/  MUFU.RCP R8, R3 ;  /* 0x0000000300087308 */ /* 0x004eb00000001000 */
[----:B---3--:R-:W3:Y:S01]  /*0b60*/  FCHK P0, R0, R3 ;  /* 0x0000000300007302 */ /* 0x008ee20000000000 */
[----:B--2---:R-:W-:-:S04]  /*0b70*/  FFMA R9, -R3, R8, 1 ;  /* 0x3f80000003097423 */ /* 0x004fc80000000108 */
[----:B------:R-:W-:-:S04]  /*0b80*/  FFMA R9, R8, R9, R8 ;  /* 0x0000000908097223 */ /* 0x000fc80000000008 */
[----:B------:R-:W-:-:S04]  /*0b90*/  FFMA R8, R0, R9, RZ ;  /* 0x0000000900087223 */ /* 0x000fc800000000ff */
[----:B------:R-:W-:-:S04]  /*0ba0*/  FFMA R22, -R3, R8, R0 ;  /* 0x0000000803167223 */ /* 0x000fc80000000100 */
[----:B------:R-:W-:Y:S01]  /*0bb0*/  FFMA R8, R9, R22, R8 ;  /* 0x0000001609087223 */ /* 0x000fe20000000008 */
[----:B---3--:R-:W-:Y:S06]  /*0bc0*/  @!P0 BRA `(.L_x_40) ;  /* 0x00000000000c8947 */ /* 0x008fec0003800000 */
[----:B------:R-:W-:-:S07]  /*0bd0*/  MOV R8, 0xbf0 ;  /* 0x00000bf000087802 */ /* 0x000fce0000000f00 */
[----:B01----:R-:W-:Y:S05]  /*0be0*/  CALL.REL.NOINC `($__internal_0_$__cuda_sm3x_div_rn_noftz_f32_slowpath) ;  /* 0x0000000c00a47944 */ /* 0x003fea0003c00000 */
[----:B------:R-:W-:-:S07]  /*0bf0*/  IMAD.MOV.U32 R8, RZ, RZ, R0 ;  /* 0x000000ffff087224 */ /* 0x000fce00078e0000 */
.L_x_40:
[----:B01----:R-:W-:Y:S05]  /*0c00*/  BSYNC.RECONVERGENT B5 ;  /* 0x0000000000057941 */ /* 0x003fea0003800200 */
.L_x_39:
[----:B------:R-:W-:-:S06]  /*0c10*/  FADD R8, R8, 0.5 ;  /* 0x3f00000008087421 */ /* 0x000fcc0000000000 */
[----:B------:R-:W0:Y:S02]  /*0c20*/  F2I.TRUNC.NTZ R8, R8 ;  /* 0x0000000800087305 */ /* 0x000e24000020f100 */
[C---:B0-----:R-:W-:Y:S02]  /*0c30*/  ISETP.GT.AND P0, PT, R8.reuse, 0x3fe, PT ;  /* 0x000003fe0800780c */ /* 0x041fe40003f04270 */
[----:B------:R-:W-:-:S04]  /*0c40*/  VIMNMX R0, PT, PT, R8, 0xfe, PT ;  /* 0x000000fe08007848 */ /* 0x000fc80003fe0100 */
[----:B------:R-:W-:-:S04]  /*0c50*/  SEL R0, R0, 0xffff, !P0 ;  /* 0x0000ffff00007807 */ /* 0x000fc80004000000 */
[----:B------:R-:W-:-:S07]  /*0c60*/  PRMT R23, R0, 0x7610, R23 ;  /* 0x0000761000177816 */ /* 0x000fce0000000017 */
.L_x_38:
[----:B01----:R-:W-:Y:S05]  /*0c70*/  BSYNC.RECONVERGENT B4 ;  /* 0x0000000000047941 */ /* 0x003fea0003800200 */
.L_x_37:
[----:B------:R-:W-:-:S05]  /*0c80*/  IMAD R24, R2, UR10, R7 ;  /* 0x0000000a02187c24 */ /* 0x000fca000f8e0207 */
[----:B------:R-:W-:-:S05]  /*0c90*/  IADD3 R8, P0, PT, R24, UR8, RZ ;  /* 0x0000000818087c10 */ /* 0x000fca000ff1e0ff */
[----:B------:R-:W-:-:S05]  /*0ca0*/  IMAD.X R9, RZ, RZ, UR9, P0 ;  /* 0x00000009ff097e24 */ /* 0x000fca00080e06ff */
[----:B------:R0:W-:Y:S04]  /*0cb0*/  STG.E.U8 desc[UR6][R8.64], R23 ;  /* 0x0000001708007986 */ /* 0x0001e8000c101106 */
[----:B------:R-:W2:Y:S01]  /*0cc0*/  LDG.E.U16 R25, desc[UR6][R12.64+0x2] ;  /* 0x000002060c197981 */ /* 0x000ea2000c1e1500 */
[----:B------:R-:W-:Y:S01]  /*0cd0*/  BSSY.RECONVERGENT B4, `(.L_x_41) ;  /* 0x000001a000047945 */ /* 0x000fe20003800200 */
[----:B--2---:R-:W-:-:S04]  /*0ce0*/  LOP3.LUT R0, R25, 0xfe, RZ, 0xc0, !PT ;  /* 0x000000fe19007812 */ /* 0x004fc800078ec0ff */
[----:B------:R-:W-:-:S13]  /*0cf0*/  ISETP.NE.AND P0, PT, R0, 0xfe, PT ;  /* 0x000000fe0000780c */ /* 0x000fda0003f05270 */
[----:B0-----:R-:W-:Y:S05]  /*0d00*/  @!P0 BRA `(.L_x_42) ;  /* 0x0000000000588947 */ /* 0x001fea0003800000 */
[----:B------:R-:W2:Y:S01]  /*0d10*/  LDG.E R3, desc[UR6][R10.64+0x4] ;  /* 0x000004060a037981 */ /* 0x000ea2000c1e1900 */
[----:B------:R-:W-:Y:S01]  /*0d20*/  LOP3.LUT R0, R25, 0xff, RZ, 0xc0, !PT ;  /* 0x000000ff19007812 */ /* 0x000fe200078ec0ff */
[----:B------:R-:W-:Y:S05]  /*0d30*/  BSSY.RECONVERGENT B5, `(.L_x_43) ;  /* 0x000000d000057945 */ /* 0x000fea0003800200 */
[----:B------:R-:W0:Y:S08]  /*0d40*/  I2F.U16 R0, R0 ;  /* 0x0000000000007306 */ /* 0x000e300000101000 */
[----:B--2---:R-:W1:Y:S08]  /*0d50*/  MUFU.RCP R8, R3 ;  /* 0x0000000300087308 */ /* 0x004e700000001000 */
[----:B0-----:R-:W0:Y:S01]  /*0d60*/  FCHK P0, R0, R3 ;  /* 0x0000000300007302 */ /* 0x001e220000000000 */
[----:B-1----:R-:W-:-:S04]  /*0d70*/  FFMA R9, -R3, R8, 1 ;  /* 0x3f80000003097423 */ /* 0x002fc80000000108 */
[----:B------:R-:W-:-:S04]  /*0d80*/  FFMA R9, R8, R9, R8 ;  /* 0x0000000908097223 */ /* 0x000fc80000000008 */
[----:B------:R-:W-:-:S04]  /*0d90*/  FFMA R8, R0, R9, RZ ;  /* 0x0000000900087223 */ /* 0x000fc800000000ff */
[----:B------:R-:W-:-:S04]  /*0da0*/  FFMA R22, -R3, R8, R0 ;  /* 0x0000000803167223 */ /* 0x000fc80000000100 */
[----:B------:R-:W-:Y:S01]  /*0db0*/  FFMA R8, R9, R22, R8 ;  /* 0x0000001609087223 */ /* 0x000fe20000000008 */
[----:B0-----:R-:W-:Y:S06]  /*0dc0*/  @!P0 BRA `(.L_x_44) ;  /* 0x00000000000c8947 */ /* 0x001fec0003800000 */
[----:B------:R-:W-:-:S07]  /*0dd0*/  MOV R8, 0xdf0 ;  /* 0x00000df000087802 */ /* 0x000fce0000000f00 */
[----:B------:R-:W-:Y:S05]  /*0de0*/  CALL.REL.NOINC `($__internal_0_$__cuda_sm3x_div_rn_noftz_f32_slowpath) ;  /* 0x0000000c00247944 */ /* 0x000fea0003c00000 */
[----:B------:R-:W-:-:S07]  /*0df0*/  IMAD.MOV.U32 R8, RZ, RZ, R0 ;  /* 0x000000ffff087224 */ /* 0x000fce00078e0000 */
.L_x_44:
[----:B------:R-:W-:Y:S05]  /*0e00*/  BSYNC.RECONVERGENT B5 ;  /* 0x0000000000057941 */ /* 0x000fea0003800200 */
.L_x_43:
[----:B------:R-:W-:-:S06]  /*0e10*/  FADD R8, R8, 0.5 ;  /* 0x3f00000008087421 */ /* 0x000fcc0000000000 */
[----:B------:R-:W0:Y:S02]  /*0e20*/  F2I.TRUNC.NTZ R8, R8 ;  /* 0x0000000800087305 */ /* 0x000e24000020f100 */
[C---:B0-----:R-:W-:Y:S02]  /*0e30*/  ISETP.GT.AND P0, PT, R8.reuse, 0x3fe, PT ;  /* 0x000003fe0800780c */ /* 0x041fe40003f04270 */
[----:B------:R-:W-:-:S04]  /*0e40*/  VIMNMX R0, PT, PT, R8, 0xfe, PT ;  /* 0x000000fe08007848 */ /* 0x000fc80003fe0100 */
[----:B------:R-:W-:-:S04]  /*0e50*/  SEL R0, R0, 0xffff, !P0 ;  /* 0x0000ffff00007807 */ /* 0x000fc80004000000 */
[----:B------:R-:W-:-:S07]  /*0e60*/  PRMT R25, R0, 0x7610, R25 ;  /* 0x0000761000197816 */ /* 0x000fce0000000019 */
.L_x_42:
[----:B------:R-:W-:Y:S05]  /*0e70*/  BSYNC.RECONVERGENT B4 ;  /* 0x0000000000047941 */ /* 0x000fea0003800200 */
.L_x_41:
[----:B------:R-:W-:-:S05]  /*0e80*/  VIADD R24, R24, UR10 ;  /* 0x0000000a18187c36 */ /* 0x000fca0008000000 */
        /* <DEDUP_REMOVED lines=23> */
.L_x_48:
[----:B------:R-:W-:Y:S05]  /*1000*/  BSYNC.RECONVERGENT B5 ;  /* 0x0000000000057941 */ /* 0x000fea0003800200 */
.L_x_47:
[----:B------:R-:W-:-:S06]  /*1010*/  FADD R8, R8, 0.5 ;  /* 0x3f00000008087421 */ /* 0x000fcc0000000000 */
[----:B------:R-:W0:Y:S02]  /*1020*/  F2I.TRUNC.NTZ R8, R8 ;  /* 0x0000000800087305 */ /* 0x000e24000020f100 */
[C---:B0-----:R-:W-:Y:S02]  /*1030*/  ISETP.GT.AND P0, PT, R8.reuse, 0x3fe, PT ;  /* 0x000003fe0800780c */ /* 0x041fe40003f04270 */
[----:B------:R-:W-:-:S04]  /*1040*/  VIMNMX R0, PT, PT, R8, 0xfe, PT ;  /* 0x000000fe08007848 */ /* 0x000fc80003fe0100 */
[----:B------:R-:W-:-:S04]  /*1050*/  SEL R0, R0, 0xffff, !P0 ;  /* 0x0000ffff00007807 */ /* 0x000fc80004000000 */
[----:B------:R-:W-:-:S07]  /*1060*/  PRMT R23, R0, 0x7610, R23 ;  /* 0x0000761000177816 */ /* 0x000fce0000000017 */
.L_x_46:
[----:B------:R-:W-:Y:S05]  /*1070*/  BSYNC.RECONVERGENT B4 ;  /* 0x0000000000047941 */ /* 0x000fea0003800200 */
.L_x_45:
        /* <DEDUP_REMOVED lines=21> */
[----:B------:R-:W-:Y:S01]  /*11d0*/  IMAD.MOV.U32 R3, RZ, RZ, R11 ;  /* 0x000000ffff037224 */ /* 0x000fe200078e000b */
[----:B------:R-:W-:-:S07]  /*11e0*/  MOV R8, 0x1200 ;  /* 0x0000120000087802 */ /* 0x000fce0000000f00 */
[----:B------:R-:W-:Y:S05]  /*11f0*/  CALL.REL.NOINC `($__internal_0_$__cuda_sm3x_div_rn_noftz_f32_slowpath) ;  /* 0x0000000800207944 */ /* 0x000fea0003c00000 */
[----:B------:R-:W-:-:S07]  /*1200*/  IMAD.MOV.U32 R3, RZ, RZ, R0 ;  /* 0x000000ffff037224 */ /* 0x000fce00078e0000 */
.L_x_52:
[----:B------:R-:W-:Y:S05]  /*1210*/  BSYNC.RECONVERGENT B5 ;  /* 0x0000000000057941 */ /* 0x000fea0003800200 */
.L_x_51:
[----:B------:R-:W-:-:S06]  /*1220*/  FADD R3, R3, 0.5 ;  /* 0x3f00000003037421 */ /* 0x000fcc0000000000 */
[----:B------:R-:W0:Y:S02]  /*1230*/  F2I.TRUNC.NTZ R3, R3 ;  /* 0x0000000300037305 */ /* 0x000e24000020f100 */
[C---:B0-----:R-:W-:Y:S02]  /*1240*/  ISETP.GT.AND P0, PT, R3.reuse, 0x3fe, PT ;  /* 0x000003fe0300780c */ /* 0x041fe40003f04270 */
[----:B------:R-:W-:-:S04]  /*1250*/  VIMNMX R0, PT, PT, R3, 0xfe, PT ;  /* 0x000000fe03007848 */ /* 0x000fc80003fe0100 */
[----:B------:R-:W-:-:S04]  /*1260*/  SEL R0, R0, 0xffff, !P0 ;  /* 0x0000ffff00007807 */ /* 0x000fc80004000000 */
[----:B------:R-:W-:-:S07]  /*1270*/  PRMT R13, R0, 0x7610, R13 ;  /* 0x00007610000d7816 */ /* 0x000fce000000000d */
.L_x_50:
[----:B------:R-:W-:Y:S05]  /*1280*/  BSYNC.RECONVERGENT B4 ;  /* 0x0000000000047941 */ /* 0x000fea0003800200 */
.L_x_49:
[----:B------:R-:W-:Y:S02]  /*1290*/  VIADD R8, R24, UR10 ;  /* 0x0000000a18087c36 */ /* 0x000fe40008000000 */
[----:B------:R-:W-:-:S03]  /*12a0*/  VIADD R2, R2, 0x4 ;  /* 0x0000000402027836 */ /* 0x000fc60000000000 */
[----:B------:R-:W-:-:S05]  /*12b0*/  IADD3 R8, P0, PT, R8, UR8, RZ ;  /* 0x0000000808087c10 */ /* 0x000fca000ff1e0ff */
[----:B------:R-:W-:Y:S01]  /*12c0*/  IMAD.X R9, RZ, RZ, UR9, P0 ;  /* 0x00000009ff097e24 */ /* 0x000fe200080e06ff */
[----:B------:R-:W-:-:S04]  /*12d0*/  ISETP.NE.AND P0, PT, R2, R5, PT ;  /* 0x000000050200720c */ /* 0x000fc80003f05270 */
[----:B------:R3:W-:Y:S09]  /*12e0*/  STG.E.U8 desc[UR6][R8.64], R13 ;  /* 0x0000000d08007986 */ /* 0x0007f2000c101106 */
[----:B------:R-:W-:Y:S05]  /*12f0*/  @P0 BRA `(.L_x_53) ;  /* 0xfffffff400e00947 */ /* 0x000fea000383ffff */
.L_x_36:
[----:B01----:R-:W-:Y:S05]  /*1300*/  BSYNC.RECONVERGENT B3 ;  /* 0x0000000000037941 */ /* 0x003fea0003800200 */
.L_x_35:
[----:B------:R-:W-:-:S13]  /*1310*/  ISETP.NE.AND P0, PT, R4, RZ, PT ;  /* 0x000000ff0400720c */ /* 0x000fda0003f05270 */
[----:B------:R-:W-:Y:S05]  /*1320*/  @!P0 BRA `(.L_x_34) ;  /* 0x0000000400c48947 */ /* 0x000fea0003800000 */
[----:B---3--:R-:W0:Y:S01]  /*1330*/  LDC.64 R12, c[0x0][0x398] ;  /* 0x0000e600ff0c7b82 */ /* 0x008e220000000a00 */
[----:B------:R-:W-:-:S07]  /*1340*/  IMAD.IADD R3, R6, 0x1, R5 ;  /* 0x0000000106037824 */ /* 0x000fce00078e0205 */
[----:B------:R-:W1:Y:S01]  /*1350*/  LDC.64 R10, c[0x0][0x3a8] ;  /* 0x0000ea00ff0a7b82 */ /* 0x000e620000000a00 */
[----:B0-----:R-:W-:-:S05]  /*1360*/  IMAD.WIDE R12, R3, 0x2, R12 ;  /* 0x00000002030c7825 */ /* 0x001fca00078e020c */
[----:B------:R-:W2:Y:S01]  /*1370*/  LDG.E.U16 R15, desc[UR6][R12.64] ;  /* 0x000000060c0f7981 */ /* 0x000ea2000c1e1500 */
[----:B------:R-:W-:Y:S01]  /*1380*/  BSSY.RECONVERGENT B3, `(.L_x_54) ;  /* 0x000001c000037945 */ /* 0x000fe20003800200 */
[----:B-1----:R-:W-:Y:S01]  /*1390*/  IMAD.WIDE R10, R3, 0x4, R10 ;  /* 0x00000004030a7825 */ /* 0x002fe200078e020a */
[----:B--2---:R-:W-:-:S04]  /*13a0*/  LOP3.LUT R0, R15, 0xfe, RZ, 0xc0, !PT ;  /* 0x000000fe0f007812 */ /* 0x004fc800078ec0ff */
[----:B------:R-:W-:-:S13]  /*13b0*/  ISETP.NE.AND P0, PT, R0, 0xfe, PT ;  /* 0x000000fe0000780c */ /* 0x000fda0003f05270 */
[----:B------:R-:W-:Y:S05]  /*13c0*/  @!P0 BRA `(.L_x_55) ;  /* 0x00000000005c8947 */ /* 0x000fea0003800000 */
        /* <DEDUP_REMOVED lines=16> */
.L_x_57:
[----:B------:R-:W-:Y:S05]  /*14d0*/  BSYNC.RECONVERGENT B4 ;  /* 0x0000000000047941 */ /* 0x000fea0003800200 */
.L_x_56:
[----:B------:R-:W-:-:S06]  /*14e0*/  FADD R2, R2, 0.5 ;  /* 0x3f00000002027421 */ /* 0x000fcc0000000000 */
[----:B------:R-:W0:Y:S02]  /*14f0*/  F2I.TRUNC.NTZ R2, R2 ;  /* 0x0000000200027305 */ /* 0x000e24000020f100 */
[C---:B0-----:R-:W-:Y:S02]  /*1500*/  ISETP.GT.AND P0, PT, R2.reuse, 0x3fe, PT ;  /* 0x000003fe0200780c */ /* 0x041fe40003f04270 */
[----:B------:R-:W-:-:S04]  /*1510*/  VIMNMX R0, PT, PT, R2, 0xfe, PT ;  /* 0x000000fe02007848 */ /* 0x000fc80003fe0100 */
[----:B------:R-:W-:-:S04]  /*1520*/  SEL R0, R0, 0xffff, !P0 ;  /* 0x0000ffff00007807 */ /* 0x000fc80004000000 */
[----:B------:R-:W-:-:S07]  /*1530*/  PRMT R15, R0, 0x7610, R15 ;  /* 0x00007610000f7816 */ /* 0x000fce000000000f */
.L_x_55:
[----:B------:R-:W-:Y:S05]  /*1540*/  BSYNC.RECONVERGENT B3 ;  /* 0x0000000000037941 */ /* 0x000fea0003800200 */
.L_x_54:
[----:B------:R-:W0:Y:S01]  /*1550*/  LDCU UR11, c[0x0][0x380] ;  /* 0x00007000ff0b77ac */ /* 0x000e220008000800 */
[----:B------:R-:W1:Y:S01]  /*1560*/  LDCU.64 UR12, c[0x0][0x3b0] ;  /* 0x00007600ff0c77ac */ /* 0x000e620008000a00 */
[----:B0-----:R-:W-:-:S05]  /*1570*/  IMAD R2, R5, UR11, R7 ;  /* 0x0000000b05027c24 */ /* 0x001fca000f8e0207 */
[----:B-1----:R-:W-:-:S05]  /*1580*/  IADD3 R8, P0, PT, R2, UR12, RZ ;  /* 0x0000000c02087c10 */ /* 0x002fca000ff1e0ff */
[----:B------:R-:W-:Y:S01]  /*1590*/  IMAD.X R9, RZ, RZ, UR13, P0 ;  /* 0x0000000dff097e24 */ /* 0x000fe200080e06ff */
[----:B------:R-:W-:-:S04]  /*15a0*/  ISETP.NE.AND P0, PT, R4, 0x1, PT ;  /* 0x000000010400780c */ /* 0x000fc80003f05270 */
[----:B------:R2:W-:Y:S09]  /*15b0*/  STG.E.U8 desc[UR6][R8.64], R15 ;  /* 0x0000000f08007986 */ /* 0x0005f2000c101106 */
[----:B------:R-:W-:Y:S05]  /*15c0*/  @!P0 BRA `(.L_x_34) ;  /* 0x00000004001c8947 */ /* 0x000fea0003800000 */
[----:B------:R-:W3:Y:S01]  /*15d0*/  LDG.E.U16 R3, desc[UR6][R12.64+0x2] ;  /* 0x000002060c037981 */ /* 0x000ee2000c1e1500 */
[----:B------:R-:W-:Y:S01]  /*15e0*/  BSSY.RECONVERGENT B3, `(.L_x_58) ;  /* 0x000001a000037945 */ /* 0x000fe20003800200 */
[----:B---3--:R-:W-:-:S04]  /*15f0*/  LOP3.LUT R0, R3, 0xfe, RZ, 0xc0, !PT ;  /* 0x000000fe03007812 */ /* 0x008fc800078ec0ff */
[----:B------:R-:W-:-:S13]  /*1600*/  ISETP.NE.AND P0, PT, R0, 0xfe, PT ;  /* 0x000000fe0000780c */ /* 0x000fda0003f05270 */
[----:B------:R-:W-:Y:S05]  /*1610*/  @!P0 BRA `(.L_x_59) ;  /* 0x0000000000588947 */ /* 0x000fea0003800000 */
[----:B--2---:R-:W2:Y:S01]  /*1620*/  LDG.E R9, desc[UR6][R10.64+0x4] ;  /* 0x000004060a097981 */ /* 0x004ea2000c1e1900 */
        /* <DEDUP_REMOVED lines=15> */
.L_x_61:
[----:B------:R-:W-:Y:S05]  /*1720*/  BSYNC.RECONVERGENT B4 ;  /* 0x0000000000047941 */ /* 0x000fea0003800200 */
.L_x_60:
[----:B------:R-:W-:-:S06]  /*1730*/  FADD R0, R3, 0.5 ;  /* 0x3f00000003007421 */ /* 0x000fcc0000000000 */
[----:B------:R-:W0:Y:S02]  /*1740*/  F2I.TRUNC.NTZ R0, R0 ;  /* 0x0000000000007305 */ /* 0x000e24000020f100 */
[C---:B0-----:R-:W-:Y:S02]  /*1750*/  ISETP.GT.AND P0, PT, R0.reuse, 0x3fe, PT ;  /* 0x000003fe0000780c */ /* 0x041fe40003f04270 */
[----:B------:R-:W-:-:S04]  /*1760*/  VIMNMX R3, PT, PT, R0, 0xfe, PT ;  /* 0x000000fe00037848 */ /* 0x000fc80003fe0100 */
[----:B------:R-:W-:-:S07]  /*1770*/  SEL R3, R3, 0xffff, !P0 ;  /* 0x0000ffff03037807 */ /* 0x000fce0004000000 */
.L_x_59:
[----:B------:R-:W-:Y:S05]  /*1780*/  BSYNC.RECONVERGENT B3 ;  /* 0x0000000000037941 */ /* 0x000fea0003800200 */
.L_x_58:
[----:B------:R-:W0:Y:S01]  /*1790*/  LDCU UR11, c[0x0][0x380] ;  /* 0x00007000ff0b77ac */ /* 0x000e220008000800 */
[----:B------:R-:W2:Y:S01]  /*17a0*/  LDCU.64 UR12, c[0x0][0x3b0] ;  /* 0x00007600ff0c77ac */ /* 0x000ea20008000a00 */
[----:B0-----:R-:W-:-:S05]  /*17b0*/  VIADD R2, R2, UR11 ;  /* 0x0000000b02027c36 */ /* 0x001fca0008000000 */
[----:B--2---:R-:W-:-:S05]  /*17c0*/  IADD3 R8, P0, PT, R2, UR12, RZ ;  /* 0x0000000c02087c10 */ /* 0x004fca000ff1e0ff */
[----:B------:R-:W-:Y:S01]  /*17d0*/  IMAD.X R9, RZ, RZ, UR13, P0 ;  /* 0x0000000dff097e24 */ /* 0x000fe200080e06ff */
[----:B------:R-:W-:-:S04]  /*17e0*/  ISETP.NE.AND P0, PT, R4, 0x2, PT ;  /* 0x000000020400780c */ /* 0x000fc80003f05270 */
[----:B------:R4:W-:Y:S09]  /*17f0*/  STG.E.U8 desc[UR6][R8.64], R3 ;  /* 0x0000000308007986 */ /* 0x0009f2000c101106 */
[----:B------:R-:W-:Y:S05]  /*1800*/  @!P0 BRA `(.L_x_34) ;  /* 0x00000000008c8947 */ /* 0x000fea0003800000 */
[----:B------:R-:W2:Y:S01]  /*1810*/  LDG.E.U16 R13, desc[UR6][R12.64+0x4] ;  /* 0x000004060c0d7981 */ /* 0x000ea2000c1e1500 */
[----:B------:R-:W-:Y:S01]  /*1820*/  BSSY.RECONVERGENT B3, `(.L_x_62) ;  /* 0x000001b000037945 */ /* 0x000fe20003800200 */
[----:B--2---:R-:W-:-:S04]  /*1830*/  LOP3.LUT R0, R13, 0xfe, RZ, 0xc0, !PT ;  /* 0x000000fe0d007812 */ /* 0x004fc800078ec0ff */
[----:B------:R-:W-:-:S13]  /*1840*/  ISETP.NE.AND P0, PT, R0, 0xfe, PT ;  /* 0x000000fe0000780c */ /* 0x000fda0003f05270 */
[----:B------:R-:W-:Y:S05]  /*1850*/  @!P0 BRA `(.L_x_63) ;  /* 0x00000000005c8947 */ /* 0x000fea0003800000 */
[----:B------:R-:W4:Y:S01]  /*1860*/  LDG.E R11, desc[UR6][R10.64+0x8] ;  /* 0x000008060a0b7981 */ /* 0x000f22000c1e1900 */
[----:B------:R-:W-:Y:S01]  /*1870*/  LOP3.LUT R0, R13, 0xff, RZ, 0xc0, !PT ;  /* 0x000000ff0d007812 */ /* 0x000fe200078ec0ff */
[----:B------:R-:W-:Y:S05]  /*1880*/  BSSY.RECONVERGENT B4, `(.L_x_64) ;  /* 0x000000e000047945 */ /* 0x000fea0003800200 */
[----:B------:R-:W0:Y:S08]  /*1890*/  I2F.U16 R0, R0 ;  /* 0x0000000000007306 */ /* 0x000e300000101000 */
[----:B----4-:R-:W1:Y:S08]  /*18a0*/  MUFU.RCP R3, R11 ;  /* 0x0000000b00037308 */ /* 0x010e700000001000 */
        /* <DEDUP_REMOVED lines=11> */
.L_x_65:
[----:B------:R-:W-:Y:S05]  /*1960*/  BSYNC.RECONVERGENT B4 ;  /* 0x0000000000047941 */ /* 0x000fea0003800200 */
.L_x_64:
[----:B------:R-:W-:-:S06]  /*1970*/  FADD R3, R3, 0.5 ;  /* 0x3f00000003037421 */ /* 0x000fcc0000000000 */
[----:B------:R-:W0:Y:S02]  /*1980*/  F2I.TRUNC.NTZ R3, R3 ;  /* 0x0000000300037305 */ /* 0x000e24000020f100 */
[C---:B0-----:R-:W-:Y:S02]  /*1990*/  ISETP.GT.AND P0, PT, R3.reuse, 0x3fe, PT ;  /* 0x000003fe0300780c */ /* 0x041fe40003f04270 */
[----:B------:R-:W-:-:S04]  /*19a0*/  VIMNMX R0, PT, PT, R3, 0xfe, PT ;  /* 0x000000fe03007848 */ /* 0x000fc80003fe0100 */
[----:B------:R-:W-:-:S04]  /*19b0*/  SEL R0, R0, 0xffff, !P0 ;  /* 0x0000ffff00007807 */ /* 0x000fc80004000000 */
[----:B------:R-:W-:-:S07]  /*19c0*/  PRMT R13, R0, 0x7610, R13 ;  /* 0x00007610000d7816 */ /* 0x000fce000000000d */
.L_x_63:
[----:B------:R-:W-:Y:S05]  /*19d0*/  BSYNC.RECONVERGENT B3 ;  /* 0x0000000000037941 */ /* 0x000fea0003800200 */
.L_x_62:
[----:B------:R-:W0:Y:S01]  /*19e0*/  LDCU UR11, c[0x0][0x380] ;  /* 0x00007000ff0b77ac */ /* 0x000e220008000800 */
[----:B------:R-:W1:Y:S01]  /*19f0*/  LDCU.64 UR12, c[0x0][0x3b0] ;  /* 0x00007600ff0c77ac */ /* 0x000e620008000a00 */
[----:B0-----:R-:W-:-:S05]  /*1a00*/  VIADD R2, R2, UR11 ;  /* 0x0000000b02027c36 */ /* 0x001fca0008000000 */
[----:B-1----:R-:W-:-:S05]  /*1a10*/  IADD3 R2, P0, PT, R2, UR12, RZ ;  /* 0x0000000c02027c10 */ /* 0x002fca000ff1e0ff */
[----:B----4-:R-:W-:-:S05]  /*1a20*/  IMAD.X R3, RZ, RZ, UR13, P0 ;  /* 0x0000000dff037e24 */ /* 0x010fca00080e06ff */
[----:B------:R0:W-:Y:S03]  /*1a30*/  STG.E.U8 desc[UR6][R2.64], R13 ;  /* 0x0000000d02007986 */ /* 0x0001e6000c101106 */
.L_x_34:
[----:B01----:R-:W-:Y:S05]  /*1a40*/  BSYNC.RECONVERGENT B2 ;  /* 0x0000000000027941 */ /* 0x003fea0003800200 */
.L_x_33:
[----:B------:R-:W-:-:S05]  /*1a50*/  IMAD.MOV.U32 R10, RZ, RZ, 0x1 ;  /* 0x00000001ff0a7424 */ /* 0x000fca00078e00ff */
[----:B------:R0:W-:Y:S01]  /*1a60*/  STG.E.U8 desc[UR6][R20.64], R10 ;  /* 0x0000000a14007986 */ /* 0x0001e2000c101106 */
[----:B------:R-:W-:Y:S05]  /*1a70*/  BRA `(.L_x_66) ;  /* 0xffffffe400b47947 */ /* 0x000fea000383ffff */
        .weak           $__internal_0_$__cuda_sm3x_div_rn_noftz_f32_slowpath
        .type           $__internal_0_$__cuda_sm3x_div_rn_noftz_f32_slowpath,@function
        .size           $__internal_0_$__cuda_sm3x_div_rn_noftz_f32_slowpath,(.L_x_79 - $__internal_0_$__cuda_sm3x_div_rn_noftz_f32_slowpath)
$__internal_0_$__cuda_sm3x_div_rn_noftz_f32_slowpath:
[----:B------:R-:W-:Y:S01]  /*1a80*/  SHF.R.U32.HI R9, RZ, 0x17, R3 ;  /* 0x00000017ff097819 */ /* 0x000fe20000011603 */
[----:B------:R-:W-:Y:S01]  /*1a90*/  BSSY.RECONVERGENT B0, `(.L_x_67) ;  /* 0x0000064000007945 */ /* 0x000fe20003800200 */
[----:B------:R-:W-:Y:S02]  /*1aa0*/  SHF.R.U32.HI R23, RZ, 0x17, R0 ;  /* 0x00000017ff177819 */ /* 0x000fe40000011600 */
[----:B------:R-:W-:Y:S02]  /*1ab0*/  LOP3.LUT R9, R9, 0xff, RZ, 0xc0, !PT ;  /* 0x000000ff09097812 */ /* 0x000fe400078ec0ff */
[----:B------:R-:W-:-:S03]  /*1ac0*/  LOP3.LUT R23, R23, 0xff, RZ, 0xc0, !PT ;  /* 0x000000ff17177812 */ /* 0x000fc600078ec0ff */
[----:B------:R-:W-:Y:S02]  /*1ad0*/  VIADD R22, R9, 0xffffffff ;  /* 0xffffffff09167836 */ /* 0x000fe40000000000 */
[----:B------:R-:W-:-:S03]  /*1ae0*/  VIADD R25, R23, 0xffffffff ;  /* 0xffffffff17197836 */ /* 0x000fc60000000000 */
[----:B------:R-:W-:-:S04]  /*1af0*/  ISETP.GT.U32.AND P1, PT, R22, 0xfd, PT ;  /* 0x000000fd1600780c */ /* 0x000fc80003f24070 */
[----:B------:R-:W-:-:S13]  /*1b00*/  ISETP.GT.U32.OR P1, PT, R25, 0xfd, P1 ;  /* 0x000000fd1900780c */ /* 0x000fda0000f24470 */
[----:B------:R-:W-:Y:S01]  /*1b10*/  @!P1 IMAD.MOV.U32 R25, RZ, RZ, RZ ;  /* 0x000000ffff199224 */ /* 0x000fe200078e00ff */
[----:B------:R-:W-:Y:S06]  /*1b20*/  @!P1 BRA `(.L_x_68) ;  /* 0x0000000000609947 */ /* 0x000fec0003800000 */
[----:B------:R-:W-:Y:S02]  /*1b30*/  FSETP.GTU.FTZ.AND P1, PT, |R0|, +INF , PT ;  /* 0x7f8000000000780b */ /* 0x000fe40003f3c200 */
[----:B------:R-:W-:-:S04]  /*1b40*/  FSETP.GTU.FTZ.AND P2, PT, |R3|, +INF , PT ;  /* 0x7f8000000300780b */ /* 0x000fc80003f5c200 */
[----:B------:R-:W-:-:S13]  /*1b50*/  PLOP3.LUT P1, PT, P1, P2, PT, 0xf8, 0x8f ;  /* 0x00000000008f781c */ /* 0x000fda0000f25f70 */
[----:B------:R-:W-:Y:S05]  /*1b60*/  @P1 BRA `(.L_x_69) ;  /* 0x0000000400541947 */ /* 0x000fea0003800000 */
[----:B------:R-:W-:-:S13]  /*1b70*/  LOP3.LUT P1, RZ, R3, 0x7fffffff, R0, 0xc8, !PT ;  /* 0x7fffffff03ff7812 */ /* 0x000fda000782c800 */
[----:B------:R-:W-:Y:S05]  /*1b80*/  @!P1 BRA `(.L_x_70) ;  /* 0x0000000400449947 */ /* 0x000fea0003800000 */
[C---:B------:R-:W-:Y:S02]  /*1b90*/  FSETP.NEU.FTZ.AND P3, PT, |R0|.reuse, +INF , PT ;  /* 0x7f8000000000780b */ /* 0x040fe40003f7d200 */
[----:B------:R-:W-:Y:S02]  /*1ba0*/  FSETP.NEU.FTZ.AND P2, PT, |R3|, +INF , PT ;  /* 0x7f8000000300780b */ /* 0x000fe40003f5d200 */
[----:B------:R-:W-:-:S11]  /*1bb0*/  FSETP.NEU.FTZ.AND P1, PT, |R0|, +INF , PT ;  /* 0x7f8000000000780b */ /* 0x000fd60003f3d200 */
[----:B------:R-:W-:Y:S05]  /*1bc0*/  @!P2 BRA !P3, `(.L_x_70) ;  /* 0x000000040034a947 */ /* 0x000fea0005800000 */
[----:B------:R-:W-:-:S04]  /*1bd0*/  LOP3.LUT P3, RZ, R0, 0x7fffffff, RZ, 0xc0, !PT ;  /* 0x7fffffff00ff7812 */ /* 0x000fc8000786c0ff */
[----:B------:R-:W-:-:S13]  /*1be0*/  PLOP3.LUT P2, PT, P2, P3, PT, 0x2f, 0xf2 ;  /* 0x0000000000f2781c */ /* 0x000fda0001746577 */
[----:B------:R-:W-:Y:S05]  /*1bf0*/  @P2 BRA `(.L_x_71) ;  /* 0x0000000400202947 */ /* 0x000fea0003800000 */
[----:B------:R-:W-:-:S04]  /*1c00*/  LOP3.LUT P2, RZ, R3, 0x7fffffff, RZ, 0xc0, !PT ;  /* 0x7fffffff03ff7812 */ /* 0x000fc8000784c0ff */
[----:B------:R-:W-:-:S13]  /*1c10*/  PLOP3.LUT P1, PT, P1, P2, PT, 0x2f, 0xf2 ;  /* 0x0000000000f2781c */ /* 0x000fda0000f24577 */
[----:B------:R-:W-:Y:S05]  /*1c20*/  @P1 BRA `(.L_x_72) ;  /* 0x0000000400081947 */ /* 0x000fea0003800000 */
[----:B------:R-:W-:Y:S01]  /*1c30*/  VIADD R25, R23, 0xffffffff ;  /* 0xffffffff17197836 */ /* 0x000fe20000000000 */
[----:B------:R-:W-:-:S04]  /*1c40*/  ISETP.GE.AND P2, PT, R22, RZ, PT ;  /* 0x000000ff1600720c */ /* 0x000fc80003f46270 */
[----:B------:R-:W-:-:S09]  /*1c50*/  ISETP.GE.AND P1, PT, R25, RZ, PT ;  /* 0x000000ff1900720c */ /* 0x000fd20003f26270 */
[----:B------:R-:W-:-:S04]  /*1c60*/  @!P2 FFMA R3, R3, 1.84467440737095516160e+19, RZ ;  /* 0x5f8000000303a823 */ /* 0x000fc800000000ff */
[----:B------:R-:W-:Y:S02]  /*1c70*/  @P1 IMAD.MOV.U32 R25, RZ, RZ, RZ ;  /* 0x000000ffff191224 */ /* 0x000fe400078e00ff */
[----:B------:R-:W-:Y:S01]  /*1c80*/  @!P1 FFMA R0, R0, 1.84467440737095516160e+19, RZ ;  /* 0x5f80000000009823 */ /* 0x000fe200000000ff */
[----:B------:R-:W-:-:S04]  /*1c90*/  @!P1 IMAD.MOV.U32 R25, RZ, RZ, -0x40 ;  /* 0xffffffc0ff199424 */ /* 0x000fc800078e00ff */
[----:B------:R-:W-:-:S07]  /*1ca0*/  @!P2 VIADD R25, R25, 0x40 ;  /* 0x000000401919a836 */ /* 0x000fce0000000000 */
.L_x_68:
[----:B------:R-:W-:Y:S01]  /*1cb0*/  LEA R22, R9, 0xc0800000, 0x17 ;  /* 0xc080000009167811 */ /* 0x000fe200078eb8ff */
[----:B------:R-:W-:Y:S01]  /*1cc0*/  VIADD R23, R23, 0xffffff81 ;  /* 0xffffff8117177836 */ /* 0x000fe20000000000 */
[----:B------:R-:W-:Y:S03]  /*1cd0*/  BSSY.RECONVERGENT B1, `(.L_x_73) ;  /* 0x0000035000017945 */ /* 0x000fe60003800200 */
[----:B------:R-:W-:Y:S01]  /*1ce0*/  IMAD.IADD R3, R3, 0x1, -R22 ;  /* 0x0000000103037824 */ /* 0x000fe200078e0a16 */
[----:B------:R-:W-:-:S03]  /*1cf0*/  IADD3 R28, PT, PT, R23, 0x7f, -R9 ;  /* 0x0000007f171c7810 */ /* 0x000fc60007ffe809 */
[----:B------:R0:W1:Y:S01]  /*1d00*/  MUFU.RCP R29, R3 ;  /* 0x00000003001d7308 */ /* 0x0000620000001000 */
[----:B------:R-:W-:Y:S01]  /*1d10*/  FADD.FTZ R22, -R3, -RZ ;  /* 0x800000ff03167221 */ /* 0x000fe20000010100 */
[----:B------:R-:W-:Y:S02]  /*1d20*/  IMAD.IADD R28, R28, 0x1, R25 ;  /* 0x000000011c1c7824 */ /* 0x000fe400078e0219 */
[----:B0-----:R-:W-:Y:S02]  /*1d30*/  IMAD R3, R23, -0x800000, R0 ;  /* 0xff80000017037824 */ /* 0x001fe400078e0200 */
[----:B-1----:R-:W-:-:S04]  /*1d40*/  FFMA R0, R29, R22, 1 ;  /* 0x3f8000001d007423 */ /* 0x002fc80000000016 */
[----:B------:R-:W-:-:S04]  /*1d50*/  FFMA R0, R29, R0, R29 ;  /* 0x000000001d007223 */ /* 0x000fc8000000001d */
[----:B------:R-:W-:-:S04]  /*1d60*/  FFMA R23, R3, R0, RZ ;  /* 0x0000000003177223 */ /* 0x000fc800000000ff */
[----:B------:R-:W-:-:S04]  /*1d70*/  FFMA R9, R22, R23, R3 ;  /* 0x0000001716097223 */ /* 0x000fc80000000003 */
[----:B------:R-:W-:-:S04]  /*1d80*/  FFMA R9, R0, R9, R23 ;  /* 0x0000000900097223 */ /* 0x000fc80000000017 */
[----:B------:R-:W-:-:S04]  /*1d90*/  FFMA R3, R22, R9, R3 ;  /* 0x0000000916037223 */ /* 0x000fc80000000003 */
[----:B------:R-:W-:-:S05]  /*1da0*/  FFMA R25, R0, R3, R9 ;  /* 0x0000000300197223 */ /* 0x000fca0000000009 */
[----:B------:R-:W-:-:S04]  /*1db0*/  SHF.R.U32.HI R23, RZ, 0x17, R25 ;  /* 0x00000017ff177819 */ /* 0x000fc80000011619 */
[----:B------:R-:W-:-:S05]  /*1dc0*/  LOP3.LUT R23, R23, 0xff, RZ, 0xc0, !PT ;  /* 0x000000ff17177812 */ /* 0x000fca00078ec0ff */
[----:B------:R-:W-:-:S04]  /*1dd0*/  IMAD.IADD R22, R23, 0x1, R28 ;  /* 0x0000000117167824 */ /* 0x000fc800078e021c */
[----:B------:R-:W-:-:S05]  /*1de0*/  VIADD R23, R22, 0xffffffff ;  /* 0xffffffff16177836 */ /* 0x000fca0000000000 */
[----:B------:R-:W-:-:S13]  /*1df0*/  ISETP.GE.U32.AND P1, PT, R23, 0xfe, PT ;  /* 0x000000fe1700780c */ /* 0x000fda0003f26070 */
[----:B------:R-:W-:Y:S05]  /*1e00*/  @!P1 BRA `(.L_x_74) ;  /* 0x0000000000809947 */ /* 0x000fea0003800000 */
[----:B------:R-:W-:-:S13]  /*1e10*/  ISETP.GT.AND P1, PT, R22, 0xfe, PT ;  /* 0x000000fe1600780c */ /* 0x000fda0003f24270 */
[----:B------:R-:W-:Y:S05]  /*1e20*/  @P1 BRA `(.L_x_75) ;  /* 0x00000000006c1947 */ /* 0x000fea0003800000 */
[----:B------:R-:W-:-:S13]  /*1e30*/  ISETP.GE.AND P1, PT, R22, 0x1, PT ;  /* 0x000000011600780c */ /* 0x000fda0003f26270 */
[----:B------:R-:W-:Y:S05]  /*1e40*/  @P1 BRA `(.L_x_76) ;  /* 0x0000000000741947 */ /* 0x000fea0003800000 */
[----:B------:R-:W-:Y:S02]  /*1e50*/  ISETP.GE.AND P1, PT, R22, -0x18, PT ;  /* 0xffffffe81600780c */ /* 0x000fe40003f26270 */
[----:B------:R-:W-:-:S11]  /*1e60*/  LOP3.LUT R25, R25, 0x80000000, RZ, 0xc0, !PT ;  /* 0x8000000019197812 */ /* 0x000fd600078ec0ff */
[----:B------:R-:W-:Y:S05]  /*1e70*/  @!P1 BRA `(.L_x_76) ;  /* 0x0000000000689947 */ /* 0x000fea0003800000 */
[CCC-:B------:R-:W-:Y:S01]  /*1e80*/  FFMA.RP R23, R0.reuse, R3.reuse, R9.reuse ;  /* 0x0000000300177223 */ /* 0x1c0fe20000008009 */
[CCC-:B------:R-:W-:Y:S01]  /*1e90*/  FFMA.RM R28, R0.reuse, R3.reuse, R9.reuse ;  /* 0x00000003001c7223 */ /* 0x1c0fe20000004009 */
[----:B------:R-:W-:Y:S01]  /*1ea0*/  FFMA.RZ R0, R0, R3, R9 ;  /* 0x0000000300007223 */ /* 0x000fe2000000c009 */
[C---:B------:R-:W-:Y:S01]  /*1eb0*/  VIADD R3, R22.reuse, 0x20 ;  /* 0x0000002016037836 */ /* 0x040fe20000000000 */
[C---:B------:R-:W-:Y:S02]  /*1ec0*/  ISETP.NE.AND P3, PT, R22.reuse, RZ, PT ;  /* 0x000000ff1600720c */ /* 0x040fe40003f65270 */
[----:B------:R-:W-:Y:S01]  /*1ed0*/  ISETP.NE.AND P2, PT, R22, RZ, PT ;  /* 0x000000ff1600720c */ /* 0x000fe20003f45270 */
[----:B------:R-:W-:Y:S01]  /*1ee0*/  IMAD.MOV R22, RZ, RZ, -R22 ;  /* 0x000000ffff167224 */ /* 0x000fe200078e0a16 */
[----:B------:R-:W-:Y:S02]  /*1ef0*/  LOP3.LUT R0, R0, 0x7fffff, RZ, 0xc0, !PT ;  /* 0x007fffff00007812 */ /* 0x000fe400078ec0ff */
[----:B------:R-:W-:-:S02]  /*1f00*/  FSETP.NEU.FTZ.AND P1, PT, R23, R28, PT ;  /* 0x0000001c1700720b */ /* 0x000fc40003f3d000 */
[----:B------:R-:W-:Y:S02]  /*1f10*/  LOP3.LUT R0, R0, 0x800000, RZ, 0xfc, !PT ;  /* 0x0080000000007812 */ /* 0x000fe400078efcff */
[----:B------:R-:W-:Y:S02]  /*1f20*/  SEL R9, R22, RZ, P3 ;  /* 0x000000ff16097207 */ /* 0x000fe40001800000 */
[----:B------:R-:W-:Y:S02]  /*1f30*/  SHF.L.U32 R3, R0, R3, RZ ;  /* 0x0000000300037219 */ /* 0x000fe400000006ff */
[----:B------:R-:W-:Y:S02]  /*1f40*/  SHF.R.U32.HI R9, RZ, R9, R0 ;  /* 0x00000009ff097219 */ /* 0x000fe40000011600 */
[----:B------:R-:W-:Y:S02]  /*1f50*/  ISETP.NE.AND P2, PT, R3, RZ, P2 ;  /* 0x000000ff0300720c */ /* 0x000fe40001745270 */
[----:B------:R-:W-:-:S02]  /*1f60*/  SHF.R.U32.HI R3, RZ, 0x1, R9 ;  /* 0x00000001ff037819 */ /* 0x000fc40000011609 */
[----:B------:R-:W-:-:S04]  /*1f70*/  PLOP3.LUT P1, PT, P1, P2, PT, 0xf8, 0x8f ;  /* 0x00000000008f781c */ /* 0x000fc80000f25f70 */
[----:B------:R-:W-:-:S04]  /*1f80*/  SEL R0, RZ, 0x1, !P1 ;  /* 0x00000001ff007807 */ /* 0x000fc80004800000 */
[----:B------:R-:W-:-:S04]  /*1f90*/  LOP3.LUT R0, R0, 0x1, R3, 0xf8, !PT ;  /* 0x0000000100007812 */ /* 0x000fc800078ef803 */
[----:B------:R-:W-:-:S05]  /*1fa0*/  LOP3.LUT R0, R0, R9, RZ, 0xc0, !PT ;  /* 0x0000000900007212 */ /* 0x000fca00078ec0ff */
[----:B------:R-:W-:-:S05]  /*1fb0*/  IMAD.IADD R0, R3, 0x1, R0 ;  /* 0x0000000103007824 */ /* 0x000fca00078e0200 */
[----:B------:R-:W-:Y:S01]  /*1fc0*/  LOP3.LUT R25, R0, R25, RZ, 0xfc, !PT ;  /* 0x0000001900197212 */ /* 0x000fe200078efcff */
[----:B------:R-:W-:Y:S06]  /*1fd0*/  BRA `(.L_x_76) ;  /* 0x0000000000107947 */ /* 0x000fec0003800000 */
.L_x_75:
[----:B------:R-:W-:-:S04]  /*1fe0*/  LOP3.LUT R25, R25, 0x80000000, RZ, 0xc0, !PT ;  /* 0x8000000019197812 */ /* 0x000fc800078ec0ff */
[----:B------:R-:W-:Y:S01]  /*1ff0*/  LOP3.LUT R25, R25, 0x7f800000, RZ, 0xfc, !PT ;  /* 0x7f80000019197812 */ /* 0x000fe200078efcff */
[----:B------:R-:W-:Y:S06]  /*2000*/  BRA `(.L_x_76) ;  /* 0x0000000000047947 */ /* 0x000fec0003800000 */
.L_x_74:
[----:B------:R-:W-:-:S07]  /*2010*/  IMAD R25, R28, 0x800000, R25 ;  /* 0x008000001c197824 */ /* 0x000fce00078e0219 */
.L_x_76:
[----:B------:R-:W-:Y:S05]  /*2020*/  BSYNC.RECONVERGENT B1 ;  /* 0x0000000000017941 */ /* 0x000fea0003800200 */
.L_x_73:
[----:B------:R-:W-:Y:S01]  /*2030*/  IMAD.MOV.U32 R0, RZ, RZ, R25 ;  /* 0x000000ffff007224 */ /* 0x000fe200078e0019 */
[----:B------:R-:W-:Y:S06]  /*2040*/  BRA `(.L_x_77) ;  /* 0x0000000000207947 */ /* 0x000fec0003800000 */
.L_x_72:
[----:B------:R-:W-:-:S04]  /*2050*/  LOP3.LUT R0, R3, 0x80000000, R0, 0x48, !PT ;  /* 0x8000000003007812 */ /* 0x000fc800078e4800 */
[----:B------:R-:W-:Y:S01]  /*2060*/  LOP3.LUT R0, R0, 0x7f800000, RZ, 0xfc, !PT ;  /* 0x7f80000000007812 */ /* 0x000fe200078efcff */
[----:B------:R-:W-:Y:S06]  /*2070*/  BRA `(.L_x_77) ;  /* 0x0000000000147947 */ /* 0x000fec0003800000 */
.L_x_71:
[----:B------:R-:W-:Y:S01]  /*2080*/  LOP3.LUT R0, R3, 0x80000000, R0, 0x48, !PT ;  /* 0x8000000003007812 */ /* 0x000fe200078e4800 */
[----:B------:R-:W-:Y:S06]  /*2090*/  BRA `(.L_x_77) ;  /* 0x00000000000c7947 */ /* 0x000fec0003800000 */
.L_x_70:
[----:B------:R-:W0:Y:S01]  /*20a0*/  MUFU.RSQ R0, -QNAN ;  /* 0xffc0000000007908 */ /* 0x000e220000001400 */
[----:B------:R-:W-:Y:S05]  /*20b0*/  BRA `(.L_x_77) ;  /* 0x0000000000047947 */ /* 0x000fea0003800000 */
.L_x_69:
[----:B------:R-:W-:-:S07]  /*20c0*/  FADD.FTZ R0, R0, R3 ;  /* 0x0000000300007221 */ /* 0x000fce0000010000 */
.L_x_77:
[----:B------:R-:W-:Y:S05]  /*20d0*/  BSYNC.RECONVERGENT B0 ;  /* 0x0000000000007941 */ /* 0x000fea0003800200 */
.L_x_67:
[----:B------:R-:W-:-:S04]  /*20e0*/  IMAD.MOV.U32 R9, RZ, RZ, 0x0 ;  /* 0x00000000ff097424 */ /* 0x000fc800078e00ff */
[----:B0-----:R-:W-:Y:S05]  /*20f0*/  RET.REL.NODEC R8 `(_Z14clusterCheckeriPiS_PtPfS1_PhPb) ;  /* 0xffffffdc08c07950 */ /* 0x001fea0003c3ffff */
.L_x_78:
        /* <DEDUP_REMOVED lines=16> */
.L_x_79:


//--------------------- .nv.global.init           --------------------------
	.section	.nv.global.init,"aw",@progbits
.nv.global.init:
	.type		$str,@object
	.size		$str,(.L_0 - $str)
$str:
        /*0000*/ 	.byte	0x6e, 0x6f, 0x69, 0x73, 0x65, 0x20, 0x69, 0x20, 0x6e, 0x3a, 0x20, 0x25, 0x64, 0x20, 0x25, 0x66
        /*0010*/ 	.byte	0x0a, 0x00
.L_0:


//--------------------- .nv.shared.reserved.0     --------------------------
	.section	.nv.shared.reserved.0,"aw",@nobits
	.weak		__nv_reservedSMEM_offset_0_alias
	.size		__nv_reservedSMEM_offset_0_alias, 0, 64
	.other		__nv_reservedSMEM_offset_0_alias,@"STO_CUDA_RESERVED_SHARED STV_DEFAULT"
__nv_reservedSMEM_offset_0_alias:
	.zero		0
	.zero		64


//--------------------- .nv.constant0._Z15getNCSeedStripsiPKfPKtS2_PiS3_ --------------------------
	.section	.nv.constant0._Z15getNCSeedStripsiPKfPKtS2_PiS3_,"a",@progbits
	.sectionflags	@""
	.align	4
.nv.constant0._Z15getNCSeedStripsiPKfPKtS2_PiS3_:
	.zero		944


//--------------------- .nv.constant0._Z13findBoundriesiiPiPfPtS_S_S1_S0_ --------------------------
	.section	.nv.constant0._Z13findBoundriesiiPiPfPtS_S_S1_S0_,"a",@progbits
	.sectionflags	@""
	.align	4
.nv.constant0._Z13findBoundriesiiPiPfPtS_S_S1_S0_:
	.zero		960


//--------------------- .nv.constant0._Z14clusterCheckeriPiS_PtPfS1_PhPb --------------------------
	.section	.nv.constant0._Z14clusterCheckeriPiS_PtPfS1_PhPb,"a",@progbits
	.sectionflags	@""
	.align	4
.nv.constant0._Z14clusterCheckeriPiS_PtPfS1_PhPb:
	.zero		960


//--------------------- SYMBOLS --------------------------

	.type		.nv.reservedSmem.offset0,@object
	.size		.nv.reservedSmem.offset0,0x4
	.type		vprintf,@function
